	.target	sm_100a

	.elftype	@"ET_EXEC"


//--------------------- .note.nv.tkinfo           --------------------------
	.section	.note.nv.tkinfo,"",@"SHT_NOTE"
	.sectionflags	@"SHF_NOTE_NV_TKINFO"
	.tkinfo
        /*0018*/ 	.word	0x00000002
        /*0030*/ 	.string	""
        /*0030*/ 	.string	"ptxas"
        /*0030*/ 	.string	"Cuda compilation tools, release 13.0, V13.0.88"
        /*0030*/ 	.string	"Build cuda_13.0.r13.0/compiler.36424714_0"
        /*0030*/ 	.string	"-arch sm_100a -m 64 "



//--------------------- .note.nv.cuinfo           --------------------------
	.section	.note.nv.cuinfo,"",@"SHT_NOTE"
	.sectionflags	@"SHF_NOTE_NV_CUINFO"
        /*0018*/ 	.short	0x0002
        /*001a*/ 	.short	0x0064
        /*001c*/ 	.short	0x0082
	.zero		2


//--------------------- .nv.info                  --------------------------
	.section	.nv.info,"",@"SHT_CUDA_INFO"
	.align	4


	//----- nvinfo : EIATTR_REGCOUNT
	.align		4
        /*0000*/ 	.byte	0x04, 0x2f
        /*0002*/ 	.short	(.L_19 - .L_18)
	.align		4
.L_18:
        /*0004*/ 	.word	index@(_ZN7cutlass13device_kernelINS_4gemm6kernel13GemmUniversalIN4cute5tupleIJiiiiEEENS1_10collective13CollectiveMmaINS1_35MainloopSm100TmaUmmaWarpSpecializedILi3ELi2ELi4ENS5_IJNS4_1CILi2EEESB_NSA_ILi1EEEEEEEENS5_IJNSA_ILi128EEENSA_ILi64EEESF_EEENS_10tfloat32_tENS5_IJlSC_lEEESI_SJ_NS4_8TiledMMAINS4_8MMA_AtomIJNS4_23SM100_MMA_TF32_2x1SM_SSISI_SI_fLi128ELi64ELNS4_4UMMA5MajorE0ELSO_0ELNSN_7ScaleInE0ELSP_0EEEEEENS4_6LayoutINS5_IJSC_SC_SC_EEENS5_IJNSA_ILi0EEESU_SU_EEEEENS5_IJNS4_10UnderscoreESX_SX_EEEEENS4_28SM100_TMA_2SM_LOAD_MULTICASTENS4_14ComposedLayoutINS4_7SwizzleILi3ELi4ELi3EEENS4_18smem_ptr_flag_bitsILi32EEENSS_INS5_IJNSA_ILi8EEENSA_ILi32EEEEEENS5_IJS17_SC_EEEEEEEvNS4_8identityENS4_18SM100_TMA_2SM_LOADES1B_vS1C_EENS_8epilogue10collective18CollectiveEpilogueINS1F_23Sm100TmaWarpSpecializedILi3ELi2ELi16ELb1ELb0EEEJNS5_IJSG_SG_SF_EEENS5_IJNSS_ISG_SC_EENSS_INS5_IJNSA_ILi16EEESB_EEENS5_IJSC_S17_EEEEEEEESI_SJ_SI_SJ_NS1F_6fusion15FusionCallbacksIS1J_NS1R_17LinearCombinationISI_fSI_fLNS_15FloatRoundStyleE2EEES1K_S1Q_JEEENS4_5SM1004TMEM4LOAD26SM100_TMEM_LOAD_32dp32b16xENS4_13SM90_TMA_LOADENS11_INS12_ILi2ELi4ELi3EEES15_NSS_INS5_IJS16_S1M_EEENS5_IJS1M_SC_EEEEEEENS4_39AutoVectorizingCopyWithAssumedAlignmentILi128EEENS4_14SM90_TMA_STOREES26_S28_S28_EEEvvEEEEvNT_6ParamsE)
        /*0008*/ 	.word	0x00000056


	//----- nvinfo : EIATTR_FRAME_SIZE
	.align		4
.L_19:
        /*000c*/ 	.byte	0x04, 0x11
        /*000e*/ 	.short	(.L_21 - .L_20)
	.align		4
.L_20:
        /*0010*/ 	.word	index@($__internal_2_$__cuda_sm10x_tcgen05_guardrail_trap_unallocated_columns_being_dealloced)
        /*0014*/ 	.word	0x00000000


	//----- nvinfo : EIATTR_FRAME_SIZE
	.align		4
.L_21:
        /*0018*/ 	.byte	0x04, 0x11
        /*001a*/ 	.short	(.L_23 - .L_22)
	.align		4
.L_22:
        /*001c*/ 	.word	index@($__internal_1_$__cuda_sm10x_tcgen05_guardrail_trap_phase_invalid_during_alloc)
        /*0020*/ 	.word	0x00000000


	//----- nvinfo : EIATTR_FRAME_SIZE
	.align		4
.L_23:
        /*0024*/ 	.byte	0x04, 0x11
        /*0026*/ 	.short	(.L_25 - .L_24)
	.align		4
.L_24:
        /*0028*/ 	.word	index@($__internal_0_$__cuda_sm10x_tcgen05_guardrail_trap_col_being_dealloced_not_returned_by_alloc)
        /*002c*/ 	.word	0x00000000


	//----- nvinfo : EIATTR_FRAME_SIZE
	.align		4
.L_25:
        /*0030*/ 	.byte	0x04, 0x11
        /*0032*/ 	.short	(.L_27 - .L_26)
	.align		4
.L_26:
        /*0034*/ 	.word	index@(_ZN7cutlass13device_kernelINS_4gemm6kernel13GemmUniversalIN4cute5tupleIJiiiiEEENS1_10collective13CollectiveMmaINS1_35MainloopSm100TmaUmmaWarpSpecializedILi3ELi2ELi4ENS5_IJNS4_1CILi2EEESB_NSA_ILi1EEEEEEEENS5_IJNSA_ILi128EEENSA_ILi64EEESF_EEENS_10tfloat32_tENS5_IJlSC_lEEESI_SJ_NS4_8TiledMMAINS4_8MMA_AtomIJNS4_23SM100_MMA_TF32_2x1SM_SSISI_SI_fLi128ELi64ELNS4_4UMMA5MajorE0ELSO_0ELNSN_7ScaleInE0ELSP_0EEEEEENS4_6LayoutINS5_IJSC_SC_SC_EEENS5_IJNSA_ILi0EEESU_SU_EEEEENS5_IJNS4_10UnderscoreESX_SX_EEEEENS4_28SM100_TMA_2SM_LOAD_MULTICASTENS4_14ComposedLayoutINS4_7SwizzleILi3ELi4ELi3EEENS4_18smem_ptr_flag_bitsILi32EEENSS_INS5_IJNSA_ILi8EEENSA_ILi32EEEEEENS5_IJS17_SC_EEEEEEEvNS4_8identityENS4_18SM100_TMA_2SM_LOADES1B_vS1C_EENS_8epilogue10collective18CollectiveEpilogueINS1F_23Sm100TmaWarpSpecializedILi3ELi2ELi16ELb1ELb0EEEJNS5_IJSG_SG_SF_EEENS5_IJNSS_ISG_SC_EENSS_INS5_IJNSA_ILi16EEESB_EEENS5_IJSC_S17_EEEEEEEESI_SJ_SI_SJ_NS1F_6fusion15FusionCallbacksIS1J_NS1R_17LinearCombinationISI_fSI_fLNS_15FloatRoundStyleE2EEES1K_S1Q_JEEENS4_5SM1004TMEM4LOAD26SM100_TMEM_LOAD_32dp32b16xENS4_13SM90_TMA_LOADENS11_INS12_ILi2ELi4ELi3EEES15_NSS_INS5_IJS16_S1M_EEENS5_IJS1M_SC_EEEEEEENS4_39AutoVectorizingCopyWithAssumedAlignmentILi128EEENS4_14SM90_TMA_STOREES26_S28_S28_EEEvvEEEEvNT_6ParamsE)
        /*0038*/ 	.word	0x00000000


	//----- nvinfo : EIATTR_MIN_STACK_SIZE
	.align		4
.L_27:
        /*003c*/ 	.byte	0x04, 0x12
        /*003e*/ 	.short	(.L_29 - .L_28)
	.align		4
.L_28:
        /*0040*/ 	.word	index@(_ZN7cutlass13device_kernelINS_4gemm6kernel13GemmUniversalIN4cute5tupleIJiiiiEEENS1_10collective13CollectiveMmaINS1_35MainloopSm100TmaUmmaWarpSpecializedILi3ELi2ELi4ENS5_IJNS4_1CILi2EEESB_NSA_ILi1EEEEEEEENS5_IJNSA_ILi128EEENSA_ILi64EEESF_EEENS_10tfloat32_tENS5_IJlSC_lEEESI_SJ_NS4_8TiledMMAINS4_8MMA_AtomIJNS4_23SM100_MMA_TF32_2x1SM_SSISI_SI_fLi128ELi64ELNS4_4UMMA5MajorE0ELSO_0ELNSN_7ScaleInE0ELSP_0EEEEEENS4_6LayoutINS5_IJSC_SC_SC_EEENS5_IJNSA_ILi0EEESU_SU_EEEEENS5_IJNS4_10UnderscoreESX_SX_EEEEENS4_28SM100_TMA_2SM_LOAD_MULTICASTENS4_14ComposedLayoutINS4_7SwizzleILi3ELi4ELi3EEENS4_18smem_ptr_flag_bitsILi32EEENSS_INS5_IJNSA_ILi8EEENSA_ILi32EEEEEENS5_IJS17_SC_EEEEEEEvNS4_8identityENS4_18SM100_TMA_2SM_LOADES1B_vS1C_EENS_8epilogue10collective18CollectiveEpilogueINS1F_23Sm100TmaWarpSpecializedILi3ELi2ELi16ELb1ELb0EEEJNS5_IJSG_SG_SF_EEENS5_IJNSS_ISG_SC_EENSS_INS5_IJNSA_ILi16EEESB_EEENS5_IJSC_S17_EEEEEEEESI_SJ_SI_SJ_NS1F_6fusion15FusionCallbacksIS1J_NS1R_17LinearCombinationISI_fSI_fLNS_15FloatRoundStyleE2EEES1K_S1Q_JEEENS4_5SM1004TMEM4LOAD26SM100_TMEM_LOAD_32dp32b16xENS4_13SM90_TMA_LOADENS11_INS12_ILi2ELi4ELi3EEES15_NSS_INS5_IJS16_S1M_EEENS5_IJS1M_SC_EEEEEEENS4_39AutoVectorizingCopyWithAssumedAlignmentILi128EEENS4_14SM90_TMA_STOREES26_S28_S28_EEEvvEEEEvNT_6ParamsE)
        /*0044*/ 	.word	0x00000000
.L_29:


//--------------------- .nv.compat                --------------------------
	.section	.nv.compat,"",@"SHT_CUDA_COMPAT_INFO"
	.align	4
        /*0000*/ 	.byte	0x02, 0x09, 0x01, 0x00, 0x02, 0x02, 0x02, 0x00, 0x02, 0x05, 0x05, 0x00, 0x03, 0x07, 0x01, 0x01
        /*0010*/ 	.byte	0x02, 0x03, 0x01, 0x00, 0x02, 0x06, 0x01, 0x00, 0x04, 0x0b, 0x08, 0x00, 0x09, 0x00, 0x00, 0x00
        /*0020*/ 	.byte	0x00, 0x00, 0x00, 0x00


//--------------------- .nv.info._ZN7cutlass13device_kernelINS_4gemm6kernel13GemmUniversalIN4cute5tupleIJiiiiEEENS1_10collective13CollectiveMmaINS1_35MainloopSm100TmaUmmaWarpSpecializedILi3ELi2ELi4ENS5_IJNS4_1CILi2EEESB_NSA_ILi1EEEEEEEENS5_IJNSA_ILi128EEENSA_ILi64EEESF_EEENS_10tfloat32_tENS5_IJlSC_lEEESI_SJ_NS4_8TiledMMAINS4_8MMA_AtomIJNS4_23SM100_MMA_TF32_2x1SM_SSISI_SI_fLi128ELi64ELNS4_4UMMA5MajorE0ELSO_0ELNSN_7ScaleInE0ELSP_0EEEEEENS4_6LayoutINS5_IJSC_SC_SC_EEENS5_IJNSA_ILi0EEESU_SU_EEEEENS5_IJNS4_10UnderscoreESX_SX_EEEEENS4_28SM100_TMA_2SM_LOAD_MULTICASTENS4_14ComposedLayoutINS4_7SwizzleILi3ELi4ELi3EEENS4_18smem_ptr_flag_bitsILi32EEENSS_INS5_IJNSA_ILi8EEENSA_ILi32EEEEEENS5_IJS17_SC_EEEEEEEvNS4_8identityENS4_18SM100_TMA_2SM_LOADES1B_vS1C_EENS_8epilogue10collective18CollectiveEpilogueINS1F_23Sm100TmaWarpSpecializedILi3ELi2ELi16ELb1ELb0EEEJNS5_IJSG_SG_SF_EEENS5_IJNSS_ISG_SC_EENSS_INS5_IJNSA_ILi16EEESB_EEENS5_IJSC_S17_EEEEEEEESI_SJ_SI_SJ_NS1F_6fusion15FusionCallbacksIS1J_NS1R_17LinearCombinationISI_fSI_fLNS_15FloatRoundStyleE2EEES1K_S1Q_JEEENS4_5SM1004TMEM4LOAD26SM100_TMEM_LOAD_32dp32b16xENS4_13SM90_TMA_LOADENS11_INS12_ILi2ELi4ELi3EEES15_NSS_INS5_IJS16_S1M_EEENS5_IJS1M_SC_EEEEEEENS4_39AutoVectorizingCopyWithAssumedAlignmentILi128EEENS4_14SM90_TMA_STOREES26_S28_S28_EEEvvEEEEvNT_6ParamsE --------------------------
	.section	.nv.info._ZN7cutlass13device_kernelINS_4gemm6kernel13GemmUniversalIN4cute5tupleIJiiiiEEENS1_10collective13CollectiveMmaINS1_35MainloopSm100TmaUmmaWarpSpecializedILi3ELi2ELi4ENS5_IJNS4_1CILi2EEESB_NSA_ILi1EEEEEEEENS5_IJNSA_ILi128EEENSA_ILi64EEESF_EEENS_10tfloat32_tENS5_IJlSC_lEEESI_SJ_NS4_8TiledMMAINS4_8MMA_AtomIJNS4_23SM100_MMA_TF32_2x1SM_SSISI_SI_fLi128ELi64ELNS4_4UMMA5MajorE0ELSO_0ELNSN_7ScaleInE0ELSP_0EEEEEENS4_6LayoutINS5_IJSC_SC_SC_EEENS5_IJNSA_ILi0EEESU_SU_EEEEENS5_IJNS4_10UnderscoreESX_SX_EEEEENS4_28SM100_TMA_2SM_LOAD_MULTICASTENS4_14ComposedLayoutINS4_7SwizzleILi3ELi4ELi3EEENS4_18smem_ptr_flag_bitsILi32EEENSS_INS5_IJNSA_ILi8EEENSA_ILi32EEEEEENS5_IJS17_SC_EEEEEEEvNS4_8identityENS4_18SM100_TMA_2SM_LOADES1B_vS1C_EENS_8epilogue10collective18CollectiveEpilogueINS1F_23Sm100TmaWarpSpecializedILi3ELi2ELi16ELb1ELb0EEEJNS5_IJSG_SG_SF_EEENS5_IJNSS_ISG_SC_EENSS_INS5_IJNSA_ILi16EEESB_EEENS5_IJSC_S17_EEEEEEEESI_SJ_SI_SJ_NS1F_6fusion15FusionCallbacksIS1J_NS1R_17LinearCombinationISI_fSI_fLNS_15FloatRoundStyleE2EEES1K_S1Q_JEEENS4_5SM1004TMEM4LOAD26SM100_TMEM_LOAD_32dp32b16xENS4_13SM90_TMA_LOADENS11_INS12_ILi2ELi4ELi3EEES15_NSS_INS5_IJS16_S1M_EEENS5_IJS1M_SC_EEEEEEENS4_39AutoVectorizingCopyWithAssumedAlignmentILi128EEENS4_14SM90_TMA_STOREES26_S28_S28_EEEvvEEEEvNT_6ParamsE,"",@"SHT_CUDA_INFO"
	.sectionflags	@""
	.align	4


	//----- nvinfo : EIATTR_CUDA_API_VERSION
	.align		4
        /*0000*/ 	.byte	0x04, 0x37
        /*0002*/ 	.short	(.L_31 - .L_30)
.L_30:
        /*0004*/ 	.word	0x00000082


	//----- nvinfo : EIATTR_KPARAM_INFO
	.align		4
.L_31:
        /*0008*/ 	.byte	0x04, 0x17
        /*000a*/ 	.short	(.L_33 - .L_32)
.L_32:
        /*000c*/ 	.word	0x00000000
        /*0010*/ 	.short	0x0000
        /*0012*/ 	.short	0x0000
        /*0014*/ 	.byte	0x00, 0xf0, 0x01, 0x20


	//----- nvinfo : EIATTR_AT_ENTRY_FRAGMENTS
	.align		4
.L_33:
        /*0018*/ 	.byte	0x04, 0x4f
        /*001a*/ 	.short	(.L_35 - .L_34)


	//   ....[0]....
.L_34:
        /*001c*/ 	.word	0x00000007


	//----- nvinfo : EIATTR_RESERVED_SMEM_USED
	.align		4
.L_35:
        /*0020*/ 	.byte	0x01, 0x41
	.zero		2


	//----- nvinfo : EIATTR_SPARSE_MMA_MASK
	.align		4
        /*0024*/ 	.byte	0x03, 0x50
        /*0026*/ 	.short	0x0000


	//----- nvinfo : EIATTR_TCGEN05_2CTA_USED
	.align		4
        /*0028*/ 	.byte	0x01, 0x52
	.zero		2


	//----- nvinfo : EIATTR_MAXREG_COUNT
	.align		4
        /*002c*/ 	.byte	0x03, 0x1b
        /*002e*/ 	.short	0x00ff


	//----- nvinfo : EIATTR_NUM_BARRIERS
	.align		4
        /*0030*/ 	.byte	0x02, 0x4c
        /*0032*/ 	.byte	0x07
	.zero		1


	//----- nvinfo : EIATTR_EXTERNS
	.align		4
        /*0034*/ 	.byte	0x04, 0x0f
        /*0036*/ 	.short	(.L_37 - .L_36)


	//   ....[0]....
	.align		4
.L_36:
        /*0038*/ 	.word	index@(__assertfail)


	//----- nvinfo : EIATTR_MERCURY_ISA_VERSION
	.align		4
.L_37:
        /*003c*/ 	.byte	0x03, 0x5f
        /*003e*/ 	.short	0x0101


	//----- nvinfo : EIATTR_INT_WARP_WIDE_INSTR_OFFSETS
	.align		4
        /*0040*/ 	.byte	0x04, 0x31
        /*0042*/ 	.short	(.L_39 - .L_38)


	//   ....[0]....
.L_38:
        /*0044*/ 	.word	0x00000d60


	//   ....[1]....
        /*0048*/ 	.word	0x00000e00


	//   ....[2]....
        /*004c*/ 	.word	0x00004d20


	//   ....[3]....
        /*0050*/ 	.word	0x00004d40


	//   ....[4]....
        /*0054*/ 	.word	0x00004d70


	//   ....[5]....
        /*0058*/ 	.word	0x00005910


	//   ....[6]....
        /*005c*/ 	.word	0x000059d0


	//   ....[7]....
        /*0060*/ 	.word	0x00005a40


	//   ....[8]....
        /*0064*/ 	.word	0x00005b80


	//   ....[9]....
        /*0068*/ 	.word	0x00005c80


	//   ....[10]....
        /*006c*/ 	.word	0x00005cb0


	//----- nvinfo : EIATTR_COOP_GROUP_MASK_REGIDS
	.align		4
.L_39:
        /*0070*/ 	.byte	0x04, 0x29
        /*0072*/ 	.short	(.L_41 - .L_40)


	//   ....[0]....
.L_40:
        /*0074*/ 	.word	0xffffffff


	//   ....[1]....
        /*0078*/ 	.word	0xffffffff


	//   ....[2]....
        /*007c*/ 	.word	0xffffffff


	//   ....[3]....
        /*0080*/ 	.word	0xffffffff


	//   ....[4]....
        /*0084*/ 	.word	0xffffffff


	//   ....[5]....
        /*0088*/ 	.word	0xffffffff


	//   ....[6]....
        /*008c*/ 	.word	0xffffffff


	//   ....[7]....
        /*0090*/ 	.word	0xffffffff


	//   ....[8]....
        /*0094*/ 	.word	0xffffffff


	//   ....[9]....
        /*0098*/ 	.word	0xffffffff


	//   ....[10]....
        /*009c*/ 	.word	0xffffffff


	//   ....[11]....
        /*00a0*/ 	.word	0xffffffff


	//   ....[12]....
        /*00a4*/ 	.word	0xffffffff


	//   ....[13]....
        /*00a8*/ 	.word	0xffffffff


	//----- nvinfo : EIATTR_COOP_GROUP_INSTR_OFFSETS
	.align		4
.L_41:
        /*00ac*/ 	.byte	0x04, 0x28
        /*00ae*/ 	.short	(.L_43 - .L_42)


	//   ....[0]....
.L_42:
        /*00b0*/ 	.word	0x000000c0


	//   ....[1]....
        /*00b4*/ 	.word	0x00000540


	//   ....[2]....
        /*00b8*/ 	.word	0x000006f0


	//   ....[3]....
        /*00bc*/ 	.word	0x00000860


	//   ....[4]....
        /*00c0*/ 	.word	0x00000950


	//   ....[5]....
        /*00c4*/ 	.word	0x00000ab0


	//   ....[6]....
        /*00c8*/ 	.word	0x00000c40


	//   ....[7]....
        /*00cc*/ 	.word	0x00000e80


	//   ....[8]....
        /*00d0*/ 	.word	0x000026f0


	//   ....[9]....
        /*00d4*/ 	.word	0x00003530


	//   ....[10]....
        /*00d8*/ 	.word	0x00003a40


	//   ....[11]....
        /*00dc*/ 	.word	0x00003cf0


	//   ....[12]....
        /*00e0*/ 	.word	0x00004c10


	//   ....[13]....
        /*00e4*/ 	.word	0x00004e30


	//----- nvinfo : EIATTR_VRC_CTA_INIT_COUNT
	.align		4
.L_43:
        /*00e8*/ 	.byte	0x02, 0x4a
        /*00ea*/ 	.byte	0x80
	.zero		1


	//----- nvinfo : EIATTR_SYSCALL_OFFSETS
	.align		4
        /*00ec*/ 	.byte	0x04, 0x46
        /*00ee*/ 	.short	(.L_45 - .L_44)


	//   ....[0]....
.L_44:
        /*00f0*/ 	.word	0x000069e0


	//   ....[1]....
        /*00f4*/ 	.word	0x00006ad0


	//   ....[2]....
        /*00f8*/ 	.word	0x00007370


	//   ....[3]....
        /*00fc*/ 	.word	0x00007d90


	//----- nvinfo : EIATTR_MBARRIER_INSTR_OFFSETS
	.align		4
.L_45:
        /*0100*/ 	.byte	0x04, 0x39
        /*0102*/ 	.short	(.L_47 - .L_46)


	//   ....[0]....
.L_46:
        /*0104*/ 	.word	0x00000680
        /*0108*/ 	.word	0x000000ff
        /*010c*/ 	.word	0x00000000
        /*0110*/ 	.short	0x0100
        /*0112*/ 	.byte	0x04
	.zero		1


	//   ....[1]....
        /*0114*/ 	.word	0x00000690
        /*0118*/ 	.word	0x000000ff
        /*011c*/ 	.word	0x00000018
        /*0120*/ 	.short	0x0100
        /*0122*/ 	.byte	0x04
	.zero		1


	//   ....[2]....
        /*0124*/ 	.word	0x000006a0
        /*0128*/ 	.word	0x000000ff
        /*012c*/ 	.word	0x00000008
        /*0130*/ 	.short	0x0100
        /*0132*/ 	.byte	0x04
	.zero		1


	//   ....[3]....
        /*0134*/ 	.word	0x000006b0
        /*0138*/ 	.word	0x000000ff
        /*013c*/ 	.word	0x00000020
        /*0140*/ 	.short	0x0100
        /*0142*/ 	.byte	0x04
	.zero		1


	//   ....[4]....
        /*0144*/ 	.word	0x000006c0
        /*0148*/ 	.word	0x000000ff
        /*014c*/ 	.word	0x00000010
        /*0150*/ 	.short	0x0100
        /*0152*/ 	.byte	0x04
	.zero		1


	//   ....[5]....
        /*0154*/ 	.word	0x000006d0
        /*0158*/ 	.word	0x000000ff
        /*015c*/ 	.word	0x00000028
        /*0160*/ 	.short	0x0100
        /*0162*/ 	.byte	0x04
	.zero		1


	//   ....[6]....
        /*0164*/ 	.word	0x000007f0
        /*0168*/ 	.word	0x000000ff
        /*016c*/ 	.word	0x00000030
        /*0170*/ 	.short	0x0100
        /*0172*/ 	.byte	0x04
	.zero		1


	//   ....[7]....
        /*0174*/ 	.word	0x00000800
        /*0178*/ 	.word	0x000000ff
        /*017c*/ 	.word	0x00000048
        /*0180*/ 	.short	0x0100
        /*0182*/ 	.byte	0x04
	.zero		1


	//   ....[8]....
        /*0184*/ 	.word	0x00000810
        /*0188*/ 	.word	0x000000ff
        /*018c*/ 	.word	0x00000038
        /*0190*/ 	.short	0x0100
        /*0192*/ 	.byte	0x04
	.zero		1


	//   ....[9]....
        /*0194*/ 	.word	0x00000820
        /*0198*/ 	.word	0x000000ff
        /*019c*/ 	.word	0x00000050
        /*01a0*/ 	.short	0x0100
        /*01a2*/ 	.byte	0x04
	.zero		1


	//   ....[10]....
        /*01a4*/ 	.word	0x00000830
        /*01a8*/ 	.word	0x000000ff
        /*01ac*/ 	.word	0x00000040
        /*01b0*/ 	.short	0x0100
        /*01b2*/ 	.byte	0x04
	.zero		1


	//   ....[11]....
        /*01b4*/ 	.word	0x00000840
        /*01b8*/ 	.word	0x000000ff
        /*01bc*/ 	.word	0x00000058
        /*01c0*/ 	.short	0x0100
        /*01c2*/ 	.byte	0x04
	.zero		1


	//   ....[12]....
        /*01c4*/ 	.word	0x00000920
        /*01c8*/ 	.word	0x000000ff
        /*01cc*/ 	.word	0x00000060
        /*01d0*/ 	.short	0x0100
        /*01d2*/ 	.byte	0x06
	.zero		1


	//   ....[13]....
        /*01d4*/ 	.word	0x00000930
        /*01d8*/ 	.word	0x000000ff
        /*01dc*/ 	.word	0x00000068
        /*01e0*/ 	.short	0x0100
        /*01e2*/ 	.byte	0x06
	.zero		1


	//   ....[14]....
        /*01e4*/ 	.word	0x00000a60
        /*01e8*/ 	.word	0x000000ff
        /*01ec*/ 	.word	0x00000070
        /*01f0*/ 	.short	0x0100
        /*01f2*/ 	.byte	0x06
	.zero		1


	//   ....[15]....
        /*01f4*/ 	.word	0x00000a70
        /*01f8*/ 	.word	0x000000ff
        /*01fc*/ 	.word	0x00000080
        /*0200*/ 	.short	0x0100
        /*0202*/ 	.byte	0x06
	.zero		1


	//   ....[16]....
        /*0204*/ 	.word	0x00000a80
        /*0208*/ 	.word	0x000000ff
        /*020c*/ 	.word	0x00000078
        /*0210*/ 	.short	0x0100
        /*0212*/ 	.byte	0x06
	.zero		1


	//   ....[17]....
        /*0214*/ 	.word	0x00000a90
        /*0218*/ 	.word	0x000000ff
        /*021c*/ 	.word	0x00000088
        /*0220*/ 	.short	0x0100
        /*0222*/ 	.byte	0x06
	.zero		1


	//   ....[18]....
        /*0224*/ 	.word	0x00000bb0
        /*0228*/ 	.word	0x000000ff
        /*022c*/ 	.word	0x00000090
        /*0230*/ 	.short	0x0100
        /*0232*/ 	.byte	0x04
	.zero		1


	//   ....[19]....
        /*0234*/ 	.word	0x00000bc0
        /*0238*/ 	.word	0x000000ff
        /*023c*/ 	.word	0x000000b0
        /*0240*/ 	.short	0x0100
        /*0242*/ 	.byte	0x04
	.zero		1


	//   ....[20]....
        /*0244*/ 	.word	0x00000bd0
        /*0248*/ 	.word	0x000000ff
        /*024c*/ 	.word	0x00000098
        /*0250*/ 	.short	0x0100
        /*0252*/ 	.byte	0x04
	.zero		1


	//   ....[21]....
        /*0254*/ 	.word	0x00000be0
        /*0258*/ 	.word	0x000000ff
        /*025c*/ 	.word	0x000000b8
        /*0260*/ 	.short	0x0100
        /*0262*/ 	.byte	0x04
	.zero		1


	//   ....[22]....
        /*0264*/ 	.word	0x00000bf0
        /*0268*/ 	.word	0x000000ff
        /*026c*/ 	.word	0x000000a0
        /*0270*/ 	.short	0x0100
        /*0272*/ 	.byte	0x04
	.zero		1


	//   ....[23]....
        /*0274*/ 	.word	0x00000c00
        /*0278*/ 	.word	0x000000ff
        /*027c*/ 	.word	0x000000c0
        /*0280*/ 	.short	0x0100
        /*0282*/ 	.byte	0x04
	.zero		1


	//   ....[24]....
        /*0284*/ 	.word	0x00000c10
        /*0288*/ 	.word	0x000000ff
        /*028c*/ 	.word	0x000000a8
        /*0290*/ 	.short	0x0100
        /*0292*/ 	.byte	0x04
	.zero		1


	//   ....[25]....
        /*0294*/ 	.word	0x00000c20
        /*0298*/ 	.word	0x000000ff
        /*029c*/ 	.word	0x000000c8
        /*02a0*/ 	.short	0x0100
        /*02a2*/ 	.byte	0x04
	.zero		1


	//   ....[26]....
        /*02a4*/ 	.word	0x00000d10
        /*02a8*/ 	.word	0x000000ff
        /*02ac*/ 	.word	0x000000d0
        /*02b0*/ 	.short	0x0100
        /*02b2*/ 	.byte	0x04
	.zero		1


	//   ....[27]....
        /*02b4*/ 	.word	0x00000d20
        /*02b8*/ 	.word	0x000000ff
        /*02bc*/ 	.word	0x000000e0
        /*02c0*/ 	.short	0x0100
        /*02c2*/ 	.byte	0x04
	.zero		1


	//   ....[28]....
        /*02c4*/ 	.word	0x00000d30
        /*02c8*/ 	.word	0x000000ff
        /*02cc*/ 	.word	0x000000d8
        /*02d0*/ 	.short	0x0100
        /*02d2*/ 	.byte	0x04
	.zero		1


	//   ....[29]....
        /*02d4*/ 	.word	0x00000d40
        /*02d8*/ 	.word	0x000000ff
        /*02dc*/ 	.word	0x000000e8
        /*02e0*/ 	.short	0x0100
        /*02e2*/ 	.byte	0x04
	.zero		1


	//   ....[30]....
        /*02e4*/ 	.word	0x00000e40
        /*02e8*/ 	.word	0x000000ff
        /*02ec*/ 	.word	0x000000f0
        /*02f0*/ 	.short	0x0100
        /*02f2*/ 	.byte	0x06
	.zero		1


	//   ....[31]....
        /*02f4*/ 	.word	0x00001a50
        /*02f8*/ 	.word	0x00000003
        /*02fc*/ 	.word	0x000000e0
        /*0300*/ 	.short	0x010a
        /*0302*/ 	.byte	0xff
	.zero		1


	//   ....[32]....
        /*0304*/ 	.word	0x00001a80
        /*0308*/ 	.word	0x00000003
        /*030c*/ 	.word	0x000000d0
        /*0310*/ 	.short	0x0101
        /*0312*/ 	.byte	0xff
	.zero		1


	//   ....[33]....
        /*0314*/ 	.word	0x00001b40
        /*0318*/ 	.word	0x000000ff
        /*031c*/ 	.word	0x00000018
        /*0320*/ 	.short	0x010a
        /*0322*/ 	.byte	0x04
	.zero		1


	//   ....[34]....
        /*0324*/ 	.word	0x00001c10
        /*0328*/ 	.word	0x000000ff
        /*032c*/ 	.word	0x00000018
        /*0330*/ 	.short	0x010a
        /*0332*/ 	.byte	0x07
	.zero		1


	//   ....[35]....
        /*0334*/ 	.word	0x00001d70
        /*0338*/ 	.word	0x000000ff
        /*033c*/ 	.word	0x00000018
        /*0340*/ 	.short	0x010a
        /*0342*/ 	.byte	0x04
	.zero		1


	//   ....[36]....
        /*0344*/ 	.word	0x00002140
        /*0348*/ 	.word	0x000000ff
        /*034c*/ 	.word	0x00000068
        /*0350*/ 	.short	0x0101
        /*0352*/ 	.byte	0x16
	.zero		1


	//   ....[37]....
        /*0354*/ 	.word	0x00002160
        /*0358*/ 	.word	0x000000ff
        /*035c*/ 	.word	0x00000018
        /*0360*/ 	.short	0x010a
        /*0362*/ 	.byte	0x04
	.zero		1


	//   ....[38]....
        /*0364*/ 	.word	0x000021e0
        /*0368*/ 	.word	0x000000ff
        /*036c*/ 	.word	0x00000018
        /*0370*/ 	.short	0x010a
        /*0372*/ 	.byte	0x07
	.zero		1


	//   ....[39]....
        /*0374*/ 	.word	0x00002320
        /*0378*/ 	.word	0x000000ff
        /*037c*/ 	.word	0x00000018
        /*0380*/ 	.short	0x010a
        /*0382*/ 	.byte	0x04
	.zero		1


	//   ....[40]....
        /*0384*/ 	.word	0x00002720
        /*0388*/ 	.word	0x00000003
        /*038c*/ 	.word	0x00000070
        /*0390*/ 	.short	0x010a
        /*0392*/ 	.byte	0xff
	.zero		1


	//   ....[41]....
        /*0394*/ 	.word	0x00002870
        /*0398*/ 	.word	0x00000000
        /*039c*/ 	.word	0x00000000
        /*03a0*/ 	.short	0x0101
        /*03a2*/ 	.byte	0xff
	.zero		1


	//   ....[42]....
        /*03a4*/ 	.word	0x00002e30
        /*03a8*/ 	.word	0x000000ff
        /*03ac*/ 	.word	0x00000000
        /*03b0*/ 	.short	0x010a
        /*03b2*/ 	.byte	0x04
	.zero		1


	//   ....[43]....
        /*03b4*/ 	.word	0x00002ec0
        /*03b8*/ 	.word	0x000000ff
        /*03bc*/ 	.word	0x00000000
        /*03c0*/ 	.short	0x010a
        /*03c2*/ 	.byte	0x05
	.zero		1


	//   ....[44]....
        /*03c4*/ 	.word	0x00002f60
        /*03c8*/ 	.word	0x00000000
        /*03cc*/ 	.word	0x00000000
        /*03d0*/ 	.short	0x010a
        /*03d2*/ 	.byte	0xff
	.zero		1


	//   ....[45]....
        /*03d4*/ 	.word	0x00003090
        /*03d8*/ 	.word	0x00000000
        /*03dc*/ 	.word	0x000000d0
        /*03e0*/ 	.short	0x010a
        /*03e2*/ 	.byte	0xff
	.zero		1


	//   ....[46]....
        /*03e4*/ 	.word	0x00003100
        /*03e8*/ 	.word	0x00000008
        /*03ec*/ 	.word	0x00000000
        /*03f0*/ 	.short	0x0101
        /*03f2*/ 	.byte	0xff
	.zero		1


	//   ....[47]....
        /*03f4*/ 	.word	0x00003120
        /*03f8*/ 	.word	0x000000ff
        /*03fc*/ 	.word	0x00000080
        /*0400*/ 	.short	0x010a
        /*0402*/ 	.byte	0x04
	.zero		1


	//   ....[48]....
        /*0404*/ 	.word	0x00003240
        /*0408*/ 	.word	0x00000000
        /*040c*/ 	.word	0x00000070
        /*0410*/ 	.short	0x010a
        /*0412*/ 	.byte	0xff
	.zero		1


	//   ....[49]....
        /*0414*/ 	.word	0x00003340
        /*0418*/ 	.word	0x00000000
        /*041c*/ 	.word	0x00000000
        /*0420*/ 	.short	0x0101
        /*0422*/ 	.byte	0xff
	.zero		1


	//   ....[50]....
        /*0424*/ 	.word	0x000033d0
        /*0428*/ 	.word	0x000000ff
        /*042c*/ 	.word	0x00000080
        /*0430*/ 	.short	0x0106
        /*0432*/ 	.byte	0x04
	.zero		1


	//   ....[51]....
        /*0434*/ 	.word	0x000033f0
        /*0438*/ 	.word	0x000000ff
        /*043c*/ 	.word	0x00000080
        /*0440*/ 	.short	0x010a
        /*0442*/ 	.byte	0x04
	.zero		1


	//   ....[52]....
        /*0444*/ 	.word	0x00003480
        /*0448*/ 	.word	0x000000ff
        /*044c*/ 	.word	0x00000080
        /*0450*/ 	.short	0x0106
        /*0452*/ 	.byte	0x07
	.zero		1


	//   ....[53]....
        /*0454*/ 	.word	0x000034c0
        /*0458*/ 	.word	0x00000000
        /*045c*/ 	.word	0x00000080
        /*0460*/ 	.short	0x010a
        /*0462*/ 	.byte	0xff
	.zero		1


	//   ....[54]....
        /*0464*/ 	.word	0x00003720
        /*0468*/ 	.word	0x000000ff
        /*046c*/ 	.word	0x00000008
        /*0470*/ 	.short	0x010a
        /*0472*/ 	.byte	0x05
	.zero		1


	//   ....[55]....
        /*0474*/ 	.word	0x00003740
        /*0478*/ 	.word	0x000000ff
        /*047c*/ 	.word	0x00000008
        /*0480*/ 	.short	0x010a
        /*0482*/ 	.byte	0x05
	.zero		1


	//   ....[56]....
        /*0484*/ 	.word	0x000038e0
        /*0488*/ 	.word	0x000000ff
        /*048c*/ 	.word	0x00000008
        /*0490*/ 	.short	0x010a
        /*0492*/ 	.byte	0x05
	.zero		1


	//   ....[57]....
        /*0494*/ 	.word	0x00003900
        /*0498*/ 	.word	0x000000ff
        /*049c*/ 	.word	0x00000008
        /*04a0*/ 	.short	0x010a
        /*04a2*/ 	.byte	0x05
	.zero		1


	//   ....[58]....
        /*04a4*/ 	.word	0x000039d0
        /*04a8*/ 	.word	0x000000ff
        /*04ac*/ 	.word	0x00000000
        /*04b0*/ 	.short	0x0101
        /*04b2*/ 	.byte	0x04
	.zero		1


	//   ....[59]....
        /*04b4*/ 	.word	0x00003d90
        /*04b8*/ 	.word	0x00000003
        /*04bc*/ 	.word	0x00000070
        /*04c0*/ 	.short	0x010a
        /*04c2*/ 	.byte	0xff
	.zero		1


	//   ....[60]....
        /*04c4*/ 	.word	0x00003e50
        /*04c8*/ 	.word	0x00000003
        /*04cc*/ 	.word	0x00000000
        /*04d0*/ 	.short	0x0101
        /*04d2*/ 	.byte	0xff
	.zero		1


	//   ....[61]....
        /*04d4*/ 	.word	0x00003f40
        /*04d8*/ 	.word	0x000000ff
        /*04dc*/ 	.word	0x00000000
        /*04e0*/ 	.short	0x010a
        /*04e2*/ 	.byte	0x04
	.zero		1


	//   ....[62]....
        /*04e4*/ 	.word	0x00003f50
        /*04e8*/ 	.word	0x000000ff
        /*04ec*/ 	.word	0x000000b0
        /*04f0*/ 	.short	0x010a
        /*04f2*/ 	.byte	0x07
	.zero		1


	//   ....[63]....
        /*04f4*/ 	.word	0x00004010
        /*04f8*/ 	.word	0x000000ff
        /*04fc*/ 	.word	0x00000000
        /*0500*/ 	.short	0x010a
        /*0502*/ 	.byte	0x05
	.zero		1


	//   ....[64]....
        /*0504*/ 	.word	0x00004160
        /*0508*/ 	.word	0x000000ff
        /*050c*/ 	.word	0x00000000
        /*0510*/ 	.short	0x010a
        /*0512*/ 	.byte	0x07
	.zero		1


	//   ....[65]....
        /*0514*/ 	.word	0x000048d0
        /*0518*/ 	.word	0x000000ff
        /*051c*/ 	.word	0x00000000
        /*0520*/ 	.short	0x010a
        /*0522*/ 	.byte	0x04
	.zero		1


	//   ....[66]....
        /*0524*/ 	.word	0x00004970
        /*0528*/ 	.word	0x000000ff
        /*052c*/ 	.word	0x00000000
        /*0530*/ 	.short	0x010a
        /*0532*/ 	.byte	0x05
	.zero		1


	//   ....[67]....
        /*0534*/ 	.word	0x00004a00
        /*0538*/ 	.word	0x000000ff
        /*053c*/ 	.word	0x00000000
        /*0540*/ 	.short	0x010a
        /*0542*/ 	.byte	0x05
	.zero		1


	//   ....[68]....
        /*0544*/ 	.word	0x00004aa0
        /*0548*/ 	.word	0x00000002
        /*054c*/ 	.word	0x00000000
        /*0550*/ 	.short	0x010a
        /*0552*/ 	.byte	0xff
	.zero		1


	//   ....[69]....
        /*0554*/ 	.word	0x00004ae0
        /*0558*/ 	.word	0x00000002
        /*055c*/ 	.word	0x00000000
        /*0560*/ 	.short	0x010a
        /*0562*/ 	.byte	0xff
	.zero		1


	//   ....[70]....
        /*0564*/ 	.word	0x00004b60
        /*0568*/ 	.word	0x000000ff
        /*056c*/ 	.word	0x00000000
        /*0570*/ 	.short	0x0101
        /*0572*/ 	.byte	0x04
	.zero		1


	//   ....[71]....
        /*0574*/ 	.word	0x00004ba0
        /*0578*/ 	.word	0x000000ff
        /*057c*/ 	.word	0x000000f0
        /*0580*/ 	.short	0x010a
        /*0582*/ 	.byte	0x3e
	.zero		1


	//   ....[72]....
        /*0584*/ 	.word	0x00004c00
        /*0588*/ 	.word	0x000000ff
        /*058c*/ 	.word	0x00000000
        /*0590*/ 	.short	0x0101
        /*0592*/ 	.byte	0x04
	.zero		1


	//   ....[73]....
        /*0594*/ 	.word	0x00005070
        /*0598*/ 	.word	0x0000000c
        /*059c*/ 	.word	0x00000070
        /*05a0*/ 	.short	0x010a
        /*05a2*/ 	.byte	0xff
	.zero		1


	//   ....[74]....
        /*05a4*/ 	.word	0x000051e0
        /*05a8*/ 	.word	0x00000000
        /*05ac*/ 	.word	0x00000000
        /*05b0*/ 	.short	0x0101
        /*05b2*/ 	.byte	0xff
	.zero		1


	//   ....[75]....
        /*05b4*/ 	.word	0x00005660
        /*05b8*/ 	.word	0x000000ff
        /*05bc*/ 	.word	0x00000068
        /*05c0*/ 	.short	0x010a
        /*05c2*/ 	.byte	0x1d
	.zero		1


	//   ....[76]....
        /*05c4*/ 	.word	0x00005820
        /*05c8*/ 	.word	0x000000ff
        /*05cc*/ 	.word	0x00000048
        /*05d0*/ 	.short	0x010a
        /*05d2*/ 	.byte	0x04
	.zero		1


	//   ....[77]....
        /*05d4*/ 	.word	0x00005a60
        /*05d8*/ 	.word	0x000000ff
        /*05dc*/ 	.word	0x00000030
        /*05e0*/ 	.short	0x010b
        /*05e2*/ 	.byte	0x04
	.zero		1


	//   ....[78]....
        /*05e4*/ 	.word	0x00005a70
        /*05e8*/ 	.word	0x000000ff
        /*05ec*/ 	.word	0x00000000
        /*05f0*/ 	.short	0x0101
        /*05f2*/ 	.byte	0x10
	.zero		1


	//   ....[79]....
        /*05f4*/ 	.word	0x00005a80
        /*05f8*/ 	.word	0x000000ff
        /*05fc*/ 	.word	0x00000048
        /*0600*/ 	.short	0x010a
        /*0602*/ 	.byte	0x05
	.zero		1


	//   ....[80]....
        /*0604*/ 	.word	0x00005cd0
        /*0608*/ 	.word	0x000000ff
        /*060c*/ 	.word	0x00000030
        /*0610*/ 	.short	0x010b
        /*0612*/ 	.byte	0x05
	.zero		1


	//   ....[81]....
        /*0614*/ 	.word	0x00005ce0
        /*0618*/ 	.word	0x000000ff
        /*061c*/ 	.word	0x00000000
        /*0620*/ 	.short	0x0101
        /*0622*/ 	.byte	0x04
	.zero		1


	//   ....[82]....
        /*0624*/ 	.word	0x00005da0
        /*0628*/ 	.word	0x000000ff
        /*062c*/ 	.word	0x00000000
        /*0630*/ 	.short	0x010a
        /*0632*/ 	.byte	0x04
	.zero		1


	//   ....[83]....
        /*0634*/ 	.word	0x00005e30
        /*0638*/ 	.word	0x000000ff
        /*063c*/ 	.word	0x00000000
        /*0640*/ 	.short	0x010a
        /*0642*/ 	.byte	0x05
	.zero		1


	//   ....[84]....
        /*0644*/ 	.word	0x00005ed0
        /*0648*/ 	.word	0x00000000
        /*064c*/ 	.word	0x00000000
        /*0650*/ 	.short	0x010a
        /*0652*/ 	.byte	0xff
	.zero		1


	//   ....[85]....
        /*0654*/ 	.word	0x00006270
        /*0658*/ 	.word	0x00000003
        /*065c*/ 	.word	0x00000070
        /*0660*/ 	.short	0x010a
        /*0662*/ 	.byte	0xff
	.zero		1


	//   ....[86]....
        /*0664*/ 	.word	0x000063f0
        /*0668*/ 	.word	0x00000000
        /*066c*/ 	.word	0x00000000
        /*0670*/ 	.short	0x0101
        /*0672*/ 	.byte	0xff
	.zero		1


	//   ....[87]....
        /*0674*/ 	.word	0x00006fc0
        /*0678*/ 	.word	0x00000000
        /*067c*/ 	.word	0x00000030
        /*0680*/ 	.short	0x010a
        /*0682*/ 	.byte	0xff
	.zero		1


	//   ....[88]....
        /*0684*/ 	.word	0x00007030
        /*0688*/ 	.word	0x0000004b
        /*068c*/ 	.word	0x00000090
        /*0690*/ 	.short	0x010a
        /*0692*/ 	.byte	0xff
	.zero		1


	//   ....[89]....
        /*0694*/ 	.word	0x00007120
        /*0698*/ 	.word	0x00000000
        /*069c*/ 	.word	0x00000030
        /*06a0*/ 	.short	0x010a
        /*06a2*/ 	.byte	0xff
	.zero		1


	//   ....[90]....
        /*06a4*/ 	.word	0x00007250
        /*06a8*/ 	.word	0x0000004b
        /*06ac*/ 	.word	0x00000090
        /*06b0*/ 	.short	0x010a
        /*06b2*/ 	.byte	0xff
	.zero		1


	//   ....[91]....
        /*06b4*/ 	.word	0x00007ad0
        /*06b8*/ 	.word	0x00000000
        /*06bc*/ 	.word	0x00000000
        /*06c0*/ 	.short	0x0101
        /*06c2*/ 	.byte	0xff
	.zero		1


	//   ....[92]....
        /*06c4*/ 	.word	0x00007ae0
        /*06c8*/ 	.word	0x00000002
        /*06cc*/ 	.word	0x00000030
        /*06d0*/ 	.short	0x010a
        /*06d2*/ 	.byte	0xff
	.zero		1


	//   ....[93]....
        /*06d4*/ 	.word	0x00007bb0
        /*06d8*/ 	.word	0x00000002
        /*06dc*/ 	.word	0x00000030
        /*06e0*/ 	.short	0x010a
        /*06e2*/ 	.byte	0xff
	.zero		1


	//   ....[94]....
        /*06e4*/ 	.word	0x00007f10
        /*06e8*/ 	.word	0x0000004d
        /*06ec*/ 	.word	0x00000000
        /*06f0*/ 	.short	0x0101
        /*06f2*/ 	.byte	0xff
	.zero		1


	//   ....[95]....
        /*06f4*/ 	.word	0x000085b0
        /*06f8*/ 	.word	0x00000002
        /*06fc*/ 	.word	0x00000000
        /*0700*/ 	.short	0x0101
        /*0702*/ 	.byte	0xff
	.zero		1


	//   ....[96]....
        /*0704*/ 	.word	0x00008860
        /*0708*/ 	.word	0x000000ff
        /*070c*/ 	.word	0x00000000
        /*0710*/ 	.short	0x0101
        /*0712*/ 	.byte	0x04
	.zero		1


	//   ....[97]....
        /*0714*/ 	.word	0x00008880
        /*0718*/ 	.word	0x00000003
        /*071c*/ 	.word	0x000000e0
        /*0720*/ 	.short	0x010a
        /*0722*/ 	.byte	0xff
	.zero		1


	//   ....[98]....
        /*0724*/ 	.word	0x000088e0
        /*0728*/ 	.word	0x00000000
        /*072c*/ 	.word	0x00000018
        /*0730*/ 	.short	0x010a
        /*0732*/ 	.byte	0xff
	.zero		1


	//   ....[99]....
        /*0734*/ 	.word	0x00008940
        /*0738*/ 	.word	0x00000000
        /*073c*/ 	.word	0x00000018
        /*0740*/ 	.short	0x010a
        /*0742*/ 	.byte	0xff
	.zero		1


	//   ....[100]....
        /*0744*/ 	.word	0x00008990
        /*0748*/ 	.word	0x00000003
        /*074c*/ 	.word	0x00000070
        /*0750*/ 	.short	0x010a
        /*0752*/ 	.byte	0xff
	.zero		1


	//   ....[101]....
        /*0754*/ 	.word	0x000089f0
        /*0758*/ 	.word	0x00000000
        /*075c*/ 	.word	0x00000000
        /*0760*/ 	.short	0x010a
        /*0762*/ 	.byte	0xff
	.zero		1


	//   ....[102]....
        /*0764*/ 	.word	0x00008a50
        /*0768*/ 	.word	0x00000000
        /*076c*/ 	.word	0x00000000
        /*0770*/ 	.short	0x010a
        /*0772*/ 	.byte	0xff
	.zero		1


	//   ....[103]....
        /*0774*/ 	.word	0x00008aa0
        /*0778*/ 	.word	0x00000000
        /*077c*/ 	.word	0x000000d0
        /*0780*/ 	.short	0x010a
        /*0782*/ 	.byte	0xff
	.zero		1


	//   ....[104]....
        /*0784*/ 	.word	0x00008b00
        /*0788*/ 	.word	0x00000000
        /*078c*/ 	.word	0x00000080
        /*0790*/ 	.short	0x010a
        /*0792*/ 	.byte	0xff
	.zero		1


	//   ....[105]....
        /*0794*/ 	.word	0x00008b50
        /*0798*/ 	.word	0x00000000
        /*079c*/ 	.word	0x00000070
        /*07a0*/ 	.short	0x010a
        /*07a2*/ 	.byte	0xff
	.zero		1


	//   ....[106]....
        /*07a4*/ 	.word	0x00008bb0
        /*07a8*/ 	.word	0x00000000
        /*07ac*/ 	.word	0x00000080
        /*07b0*/ 	.short	0x010a
        /*07b2*/ 	.byte	0xff
	.zero		1


	//   ....[107]....
        /*07b4*/ 	.word	0x00008c10
        /*07b8*/ 	.word	0x00000007
        /*07bc*/ 	.word	0x00000008
        /*07c0*/ 	.short	0x010a
        /*07c2*/ 	.byte	0xff
	.zero		1


	//   ....[108]....
        /*07c4*/ 	.word	0x00008d00
        /*07c8*/ 	.word	0x00000005
        /*07cc*/ 	.word	0x00000008
        /*07d0*/ 	.short	0x010a
        /*07d2*/ 	.byte	0xff
	.zero		1


	//   ....[109]....
        /*07d4*/ 	.word	0x00008d50
        /*07d8*/ 	.word	0x00000003
        /*07dc*/ 	.word	0x00000070
        /*07e0*/ 	.short	0x010a
        /*07e2*/ 	.byte	0xff
	.zero		1


	//   ....[110]....
        /*07e4*/ 	.word	0x00008dc0
        /*07e8*/ 	.word	0x00000003
        /*07ec*/ 	.word	0x000000b0
        /*07f0*/ 	.short	0x010a
        /*07f2*/ 	.byte	0xff
	.zero		1


	//   ....[111]....
        /*07f4*/ 	.word	0x00008e20
        /*07f8*/ 	.word	0x00000003
        /*07fc*/ 	.word	0x00000000
        /*0800*/ 	.short	0x010a
        /*0802*/ 	.byte	0xff
	.zero		1


	//   ....[112]....
        /*0804*/ 	.word	0x00008e80
        /*0808*/ 	.word	0x00000002
        /*080c*/ 	.word	0x00000000
        /*0810*/ 	.short	0x010a
        /*0812*/ 	.byte	0xff
	.zero		1


	//   ....[113]....
        /*0814*/ 	.word	0x00008ee0
        /*0818*/ 	.word	0x00000002
        /*081c*/ 	.word	0x00000000
        /*0820*/ 	.short	0x010a
        /*0822*/ 	.byte	0xff
	.zero		1


	//   ....[114]....
        /*0824*/ 	.word	0x00008f40
        /*0828*/ 	.word	0x00000002
        /*082c*/ 	.word	0x00000000
        /*0830*/ 	.short	0x010a
        /*0832*/ 	.byte	0xff
	.zero		1


	//   ....[115]....
        /*0834*/ 	.word	0x00008fa0
        /*0838*/ 	.word	0x00000002
        /*083c*/ 	.word	0x000000f0
        /*0840*/ 	.short	0x010a
        /*0842*/ 	.byte	0xff
	.zero		1


	//   ....[116]....
        /*0844*/ 	.word	0x00008ff0
        /*0848*/ 	.word	0x0000000c
        /*084c*/ 	.word	0x00000070
        /*0850*/ 	.short	0x010a
        /*0852*/ 	.byte	0xff
	.zero		1


	//   ....[117]....
        /*0854*/ 	.word	0x00009050
        /*0858*/ 	.word	0x00000000
        /*085c*/ 	.word	0x00000068
        /*0860*/ 	.short	0x010a
        /*0862*/ 	.byte	0xff
	.zero		1


	//   ....[118]....
        /*0864*/ 	.word	0x000090b0
        /*0868*/ 	.word	0x00000000
        /*086c*/ 	.word	0x00000048
        /*0870*/ 	.short	0x010a
        /*0872*/ 	.byte	0xff
	.zero		1


	//   ....[119]....
        /*0874*/ 	.word	0x00009110
        /*0878*/ 	.word	0x00000009
        /*087c*/ 	.word	0x00000048
        /*0880*/ 	.short	0x010a
        /*0882*/ 	.byte	0xff
	.zero		1


	//   ....[120]....
        /*0884*/ 	.word	0x00009170
        /*0888*/ 	.word	0x00000000
        /*088c*/ 	.word	0x00000000
        /*0890*/ 	.short	0x010a
        /*0892*/ 	.byte	0xff
	.zero		1


	//   ....[121]....
        /*0894*/ 	.word	0x000091d0
        /*0898*/ 	.word	0x00000000
        /*089c*/ 	.word	0x00000000
        /*08a0*/ 	.short	0x010a
        /*08a2*/ 	.byte	0xff
	.zero		1


	//   ....[122]....
        /*08a4*/ 	.word	0x00009220
        /*08a8*/ 	.word	0x00000003
        /*08ac*/ 	.word	0x00000070
        /*08b0*/ 	.short	0x010a
        /*08b2*/ 	.byte	0xff
	.zero		1


	//   ....[123]....
        /*08b4*/ 	.word	0x00009270
        /*08b8*/ 	.word	0x00000000
        /*08bc*/ 	.word	0x00000030
        /*08c0*/ 	.short	0x010a
        /*08c2*/ 	.byte	0xff
	.zero		1


	//   ....[124]....
        /*08c4*/ 	.word	0x000092c0
        /*08c8*/ 	.word	0x0000004b
        /*08cc*/ 	.word	0x00000090
        /*08d0*/ 	.short	0x010a
        /*08d2*/ 	.byte	0xff
	.zero		1


	//   ....[125]....
        /*08d4*/ 	.word	0x00009310
        /*08d8*/ 	.word	0x00000002
        /*08dc*/ 	.word	0x00000030
        /*08e0*/ 	.short	0x010a
        /*08e2*/ 	.byte	0xff
	.zero		1


	//----- nvinfo : EIATTR_NUM_MBARRIERS
	.align		4
.L_47:
        /*08e4*/ 	.byte	0x03, 0x38
        /*08e6*/ 	.short	0x001f


	//----- nvinfo : EIATTR_EXIT_INSTR_OFFSETS
	.align		4
        /*08e8*/ 	.byte	0x04, 0x1c
        /*08ea*/ 	.short	(.L_49 - .L_48)


	//   ....[0]....
.L_48:
        /*08ec*/ 	.word	0x00002f90


	//   ....[1]....
        /*08f0*/ 	.word	0x00003490


	//   ....[2]....
        /*08f4*/ 	.word	0x000034f0


	//   ....[3]....
        /*08f8*/ 	.word	0x00004e40


	//   ....[4]....
        /*08fc*/ 	.word	0x00005f00


	//   ....[5]....
        /*0900*/ 	.word	0x00005f40


	//   ....[6]....
        /*0904*/ 	.word	0x00008750


	//   ....[7]....
        /*0908*/ 	.word	0x000087d0


	//   ....[8]....
        /*090c*/ 	.word	0x00008800


	//   ....[9]....
        /*0910*/ 	.word	0x00008870


	//----- nvinfo : EIATTR_MAX_THREADS
	.align		4
.L_49:
        /*0914*/ 	.byte	0x04, 0x05
        /*0916*/ 	.short	(.L_51 - .L_50)
.L_50:
        /*0918*/ 	.word	0x00000100
        /*091c*/ 	.word	0x00000001
        /*0920*/ 	.word	0x00000001


	//----- nvinfo : EIATTR_CRS_STACK_SIZE
	.align		4
.L_51:
        /*0924*/ 	.byte	0x04, 0x1e
        /*0926*/ 	.short	(.L_53 - .L_52)
.L_52:
        /*0928*/ 	.word	0x00000000


	//----- nvinfo : EIATTR_CBANK_PARAM_SIZE
	.align		4
.L_53:
        /*092c*/ 	.byte	0x03, 0x19
        /*092e*/ 	.short	0x0800


	//----- nvinfo : EIATTR_PARAM_CBANK
	.align		4
        /*0930*/ 	.byte	0x04, 0x0a
        /*0932*/ 	.short	(.L_55 - .L_54)
	.align		4
.L_54:
        /*0934*/ 	.word	index@(.nv.constant0._ZN7cutlass13device_kernelINS_4gemm6kernel13GemmUniversalIN4cute5tupleIJiiiiEEENS1_10collective13CollectiveMmaINS1_35MainloopSm100TmaUmmaWarpSpecializedILi3ELi2ELi4ENS5_IJNS4_1CILi2EEESB_NSA_ILi1EEEEEEEENS5_IJNSA_ILi128EEENSA_ILi64EEESF_EEENS_10tfloat32_tENS5_IJlSC_lEEESI_SJ_NS4_8TiledMMAINS4_8MMA_AtomIJNS4_23SM100_MMA_TF32_2x1SM_SSISI_SI_fLi128ELi64ELNS4_4UMMA5MajorE0ELSO_0ELNSN_7ScaleInE0ELSP_0EEEEEENS4_6LayoutINS5_IJSC_SC_SC_EEENS5_IJNSA_ILi0EEESU_SU_EEEEENS5_IJNS4_10UnderscoreESX_SX_EEEEENS4_28SM100_TMA_2SM_LOAD_MULTICASTENS4_14ComposedLayoutINS4_7SwizzleILi3ELi4ELi3EEENS4_18smem_ptr_flag_bitsILi32EEENSS_INS5_IJNSA_ILi8EEENSA_ILi32EEEEEENS5_IJS17_SC_EEEEEEEvNS4_8identityENS4_18SM100_TMA_2SM_LOADES1B_vS1C_EENS_8epilogue10collective18CollectiveEpilogueINS1F_23Sm100TmaWarpSpecializedILi3ELi2ELi16ELb1ELb0EEEJNS5_IJSG_SG_SF_EEENS5_IJNSS_ISG_SC_EENSS_INS5_IJNSA_ILi16EEESB_EEENS5_IJSC_S17_EEEEEEEESI_SJ_SI_SJ_NS1F_6fusion15FusionCallbacksIS1J_NS1R_17LinearCombinationISI_fSI_fLNS_15FloatRoundStyleE2EEES1K_S1Q_JEEENS4_5SM1004TMEM4LOAD26SM100_TMEM_LOAD_32dp32b16xENS4_13SM90_TMA_LOADENS11_INS12_ILi2ELi4ELi3EEES15_NSS_INS5_IJS16_S1M_EEENS5_IJS1M_SC_EEEEEEENS4_39AutoVectorizingCopyWithAssumedAlignmentILi128EEENS4_14SM90_TMA_STOREES26_S28_S28_EEEvvEEEEvNT_6ParamsE)
        /*0938*/ 	.short	0x0380
        /*093a*/ 	.short	0x0800


	//----- nvinfo : EIATTR_SW_WAR
	.align		4
.L_55:
        /*093c*/ 	.byte	0x04, 0x36
        /*093e*/ 	.short	(.L_57 - .L_56)
.L_56:
        /*0940*/ 	.word	0x00000008
.L_57:


//--------------------- .nv.callgraph             --------------------------
	.section	.nv.callgraph,"",@"SHT_CUDA_CALLGRAPH"
	.align	4
	.sectionentsize	8
	.align		4
        /*0000*/ 	.word	0x00000000
	.align		4
        /*0004*/ 	.word	0xffffffff
	.align		4
        /*0008*/ 	.word	index@(_ZN7cutlass13device_kernelINS_4gemm6kernel13GemmUniversalIN4cute5tupleIJiiiiEEENS1_10collective13CollectiveMmaINS1_35MainloopSm100TmaUmmaWarpSpecializedILi3ELi2ELi4ENS5_IJNS4_1CILi2EEESB_NSA_ILi1EEEEEEEENS5_IJNSA_ILi128EEENSA_ILi64EEESF_EEENS_10tfloat32_tENS5_IJlSC_lEEESI_SJ_NS4_8TiledMMAINS4_8MMA_AtomIJNS4_23SM100_MMA_TF32_2x1SM_SSISI_SI_fLi128ELi64ELNS4_4UMMA5MajorE0ELSO_0ELNSN_7ScaleInE0ELSP_0EEEEEENS4_6LayoutINS5_IJSC_SC_SC_EEENS5_IJNSA_ILi0EEESU_SU_EEEEENS5_IJNS4_10UnderscoreESX_SX_EEEEENS4_28SM100_TMA_2SM_LOAD_MULTICASTENS4_14ComposedLayoutINS4_7SwizzleILi3ELi4ELi3EEENS4_18smem_ptr_flag_bitsILi32EEENSS_INS5_IJNSA_ILi8EEENSA_ILi32EEEEEENS5_IJS17_SC_EEEEEEEvNS4_8identityENS4_18SM100_TMA_2SM_LOADES1B_vS1C_EENS_8epilogue10collective18CollectiveEpilogueINS1F_23Sm100TmaWarpSpecializedILi3ELi2ELi16ELb1ELb0EEEJNS5_IJSG_SG_SF_EEENS5_IJNSS_ISG_SC_EENSS_INS5_IJNSA_ILi16EEESB_EEENS5_IJSC_S17_EEEEEEEESI_SJ_SI_SJ_NS1F_6fusion15FusionCallbacksIS1J_NS1R_17LinearCombinationISI_fSI_fLNS_15FloatRoundStyleE2EEES1K_S1Q_JEEENS4_5SM1004TMEM4LOAD26SM100_TMEM_LOAD_32dp32b16xENS4_13SM90_TMA_LOADENS11_INS12_ILi2ELi4ELi3EEES15_NSS_INS5_IJS16_S1M_EEENS5_IJS1M_SC_EEEEEEENS4_39AutoVectorizingCopyWithAssumedAlignmentILi128EEENS4_14SM90_TMA_STOREES26_S28_S28_EEEvvEEEEvNT_6ParamsE)
	.align		4
        /*000c*/ 	.word	index@(__assertfail)
	.align		4
        /*0010*/ 	.word	0x00000000
	.align		4
        /*0014*/ 	.word	0xfffffffe
	.align		4
        /*0018*/ 	.word	0x00000000
	.align		4
        /*001c*/ 	.word	0xfffffffd
	.align		4
        /*0020*/ 	.word	0x00000000
	.align		4
        /*0024*/ 	.word	0xfffffffc


//--------------------- .nv.constant4             --------------------------
	.section	.nv.constant4,"a",@progbits
	.align	8
	.align		8
.nv.constant4:
        /*0000*/ 	.dword	__assertfail
	.align		8
        /*0008*/ 	.dword	__unnamed_1
	.align		8
        /*0010*/ 	.dword	__unnamed_2
	.align		8
        /*0018*/ 	.dword	_ZN40_INTERNAL_e87f7909_4_k_cu_3886daca_102824cuda3std3__45__cpo5beginE
	.align		8
        /*0020*/ 	.dword	_ZN40_INTERNAL_e87f7909_4_k_cu_3886daca_102824cuda3std3__45__cpo3endE
	.align		8
        /*0028*/ 	.dword	_ZN40_INTERNAL_e87f7909_4_k_cu_3886daca_102824cuda3std3__45__cpo6cbeginE
	.align		8
        /*0030*/ 	.dword	_ZN40_INTERNAL_e87f7909_4_k_cu_3886daca_102824cuda3std3__45__cpo4cendE
	.align		8
        /*0038*/ 	.dword	_ZN40_INTERNAL_e87f7909_4_k_cu_3886daca_102824cuda3std3__442_GLOBAL__N__e87f7909_4_k_cu_3886daca_102826ignoreE
	.align		8
        /*0040*/ 	.dword	_ZN40_INTERNAL_e87f7909_4_k_cu_3886daca_102824cuda3std3__419piecewise_constructE
	.align		8
        /*0048*/ 	.dword	_ZN40_INTERNAL_e87f7909_4_k_cu_3886daca_102824cuda3std3__48in_placeE
	.align		8
        /*0050*/ 	.dword	_ZN40_INTERNAL_e87f7909_4_k_cu_3886daca_102824cuda3std6ranges3__45__cpo4swapE
	.align		8
        /*0058*/ 	.dword	_ZN40_INTERNAL_e87f7909_4_k_cu_3886daca_102824cuda3std6ranges3__45__cpo9iter_moveE
	.align		8
        /*0060*/ 	.dword	_ZN40_INTERNAL_e87f7909_4_k_cu_3886daca_102824cute7productE
	.align		8
        /*0068*/ 	.dword	_ZN40_INTERNAL_e87f7909_4_k_cu_3886daca_102824cute1_E
	.align		8
        /*0070*/ 	.dword	$str$25
	.align		8
        /*0078*/ 	.dword	$str$26
	.align		8
        /*0080*/ 	.dword	$str$27
	.align		8
        /*0088*/ 	.dword	$str$28


//--------------------- .text._ZN7cutlass13device_kernelINS_4gemm6kernel13GemmUniversalIN4cute5tupleIJiiiiEEENS1_10collective13CollectiveMmaINS1_35MainloopSm100TmaUmmaWarpSpecializedILi3ELi2ELi4ENS5_IJNS4_1CILi2EEESB_NSA_ILi1EEEEEEEENS5_IJNSA_ILi128EEENSA_ILi64EEESF_EEENS_10tfloat32_tENS5_IJlSC_lEEESI_SJ_NS4_8TiledMMAINS4_8MMA_AtomIJNS4_23SM100_MMA_TF32_2x1SM_SSISI_SI_fLi128ELi64ELNS4_4UMMA5MajorE0ELSO_0ELNSN_7ScaleInE0ELSP_0EEEEEENS4_6LayoutINS5_IJSC_SC_SC_EEENS5_IJNSA_ILi0EEESU_SU_EEEEENS5_IJNS4_10UnderscoreESX_SX_EEEEENS4_28SM100_TMA_2SM_LOAD_MULTICASTENS4_14ComposedLayoutINS4_7SwizzleILi3ELi4ELi3EEENS4_18smem_ptr_flag_bitsILi32EEENSS_INS5_IJNSA_ILi8EEENSA_ILi32EEEEEENS5_IJS17_SC_EEEEEEEvNS4_8identityENS4_18SM100_TMA_2SM_LOADES1B_vS1C_EENS_8epilogue10collective18CollectiveEpilogueINS1F_23Sm100TmaWarpSpecializedILi3ELi2ELi16ELb1ELb0EEEJNS5_IJSG_SG_SF_EEENS5_IJNSS_ISG_SC_EENSS_INS5_IJNSA_ILi16EEESB_EEENS5_IJSC_S17_EEEEEEEESI_SJ_SI_SJ_NS1F_6fusion15FusionCallbacksIS1J_NS1R_17LinearCombinationISI_fSI_fLNS_15FloatRoundStyleE2EEES1K_S1Q_JEEENS4_5SM1004TMEM4LOAD26SM100_TMEM_LOAD_32dp32b16xENS4_13SM90_TMA_LOADENS11_INS12_ILi2ELi4ELi3EEES15_NSS_INS5_IJS16_S1M_EEENS5_IJS1M_SC_EEEEEEENS4_39AutoVectorizingCopyWithAssumedAlignmentILi128EEENS4_14SM90_TMA_STOREES26_S28_S28_EEEvvEEEEvNT_6ParamsE --------------------------
	.section	.text._ZN7cutlass13device_kernelINS_4gemm6kernel13GemmUniversalIN4cute5tupleIJiiiiEEENS1_10collective13CollectiveMmaINS1_35MainloopSm100TmaUmmaWarpSpecializedILi3ELi2ELi4ENS5_IJNS4_1CILi2EEESB_NSA_ILi1EEEEEEEENS5_IJNSA_ILi128EEENSA_ILi64EEESF_EEENS_10tfloat32_tENS5_IJlSC_lEEESI_SJ_NS4_8TiledMMAINS4_8MMA_AtomIJNS4_23SM100_MMA_TF32_2x1SM_SSISI_SI_fLi128ELi64ELNS4_4UMMA5MajorE0ELSO_0ELNSN_7ScaleInE0ELSP_0EEEEEENS4_6LayoutINS5_IJSC_SC_SC_EEENS5_IJNSA_ILi0EEESU_SU_EEEEENS5_IJNS4_10UnderscoreESX_SX_EEEEENS4_28SM100_TMA_2SM_LOAD_MULTICASTENS4_14ComposedLayoutINS4_7SwizzleILi3ELi4ELi3EEENS4_18smem_ptr_flag_bitsILi32EEENSS_INS5_IJNSA_ILi8EEENSA_ILi32EEEEEENS5_IJS17_SC_EEEEEEEvNS4_8identityENS4_18SM100_TMA_2SM_LOADES1B_vS1C_EENS_8epilogue10collective18CollectiveEpilogueINS1F_23Sm100TmaWarpSpecializedILi3ELi2ELi16ELb1ELb0EEEJNS5_IJSG_SG_SF_EEENS5_IJNSS_ISG_SC_EENSS_INS5_IJNSA_ILi16EEESB_EEENS5_IJSC_S17_EEEEEEEESI_SJ_SI_SJ_NS1F_6fusion15FusionCallbacksIS1J_NS1R_17LinearCombinationISI_fSI_fLNS_15FloatRoundStyleE2EEES1K_S1Q_JEEENS4_5SM1004TMEM4LOAD26SM100_TMEM_LOAD_32dp32b16xENS4_13SM90_TMA_LOADENS11_INS12_ILi2ELi4ELi3EEES15_NSS_INS5_IJS16_S1M_EEENS5_IJS1M_SC_EEEEEEENS4_39AutoVectorizingCopyWithAssumedAlignmentILi128EEENS4_14SM90_TMA_STOREES26_S28_S28_EEEvvEEEEvNT_6ParamsE,"ax",@progbits
	.align	128
.text._ZN7cutlass13device_kernelINS_4gemm6kernel13GemmUniversalIN4cute5tupleIJiiiiEEENS1_10collective13CollectiveMmaINS1_35MainloopSm100TmaUmmaWarpSpecializedILi3ELi2ELi4ENS5_IJNS4_1CILi2EEESB_NSA_ILi1EEEEEEEENS5_IJNSA_ILi128EEENSA_ILi64EEESF_EEENS_10tfloat32_tENS5_IJlSC_lEEESI_SJ_NS4_8TiledMMAINS4_8MMA_AtomIJNS4_23SM100_MMA_TF32_2x1SM_SSISI_SI_fLi128ELi64ELNS4_4UMMA5MajorE0ELSO_0ELNSN_7ScaleInE0ELSP_0EEEEEENS4_6LayoutINS5_IJSC_SC_SC_EEENS5_IJNSA_ILi0EEESU_SU_EEEEENS5_IJNS4_10UnderscoreESX_SX_EEEEENS4_28SM100_TMA_2SM_LOAD_MULTICASTENS4_14ComposedLayoutINS4_7SwizzleILi3ELi4ELi3EEENS4_18smem_ptr_flag_bitsILi32EEENSS_INS5_IJNSA_ILi8EEENSA_ILi32EEEEEENS5_IJS17_SC_EEEEEEEvNS4_8identityENS4_18SM100_TMA_2SM_LOADES1B_vS1C_EENS_8epilogue10collective18CollectiveEpilogueINS1F_23Sm100TmaWarpSpecializedILi3ELi2ELi16ELb1ELb0EEEJNS5_IJSG_SG_SF_EEENS5_IJNSS_ISG_SC_EENSS_INS5_IJNSA_ILi16EEESB_EEENS5_IJSC_S17_EEEEEEEESI_SJ_SI_SJ_NS1F_6fusion15FusionCallbacksIS1J_NS1R_17LinearCombinationISI_fSI_fLNS_15FloatRoundStyleE2EEES1K_S1Q_JEEENS4_5SM1004TMEM4LOAD26SM100_TMEM_LOAD_32dp32b16xENS4_13SM90_TMA_LOADENS11_INS12_ILi2ELi4ELi3EEES15_NSS_INS5_IJS16_S1M_EEENS5_IJS1M_SC_EEEEEEENS4_39AutoVectorizingCopyWithAssumedAlignmentILi128EEENS4_14SM90_TMA_STOREES26_S28_S28_EEEvvEEEEvNT_6ParamsE:
        .type           _ZN7cutlass13device_kernelINS_4gemm6kernel13GemmUniversalIN4cute5tupleIJiiiiEEENS1_10collective13CollectiveMmaINS1_35MainloopSm100TmaUmmaWarpSpecializedILi3ELi2ELi4ENS5_IJNS4_1CILi2EEESB_NSA_ILi1EEEEEEEENS5_IJNSA_ILi128EEENSA_ILi64EEESF_EEENS_10tfloat32_tENS5_IJlSC_lEEESI_SJ_NS4_8TiledMMAINS4_8MMA_AtomIJNS4_23SM100_MMA_TF32_2x1SM_SSISI_SI_fLi128ELi64ELNS4_4UMMA5MajorE0ELSO_0ELNSN_7ScaleInE0ELSP_0EEEEEENS4_6LayoutINS5_IJSC_SC_SC_EEENS5_IJNSA_ILi0EEESU_SU_EEEEENS5_IJNS4_10UnderscoreESX_SX_EEEEENS4_28SM100_TMA_2SM_LOAD_MULTICASTENS4_14ComposedLayoutINS4_7SwizzleILi3ELi4ELi3EEENS4_18smem_ptr_flag_bitsILi32EEENSS_INS5_IJNSA_ILi8EEENSA_ILi32EEEEEENS5_IJS17_SC_EEEEEEEvNS4_8identityENS4_18SM100_TMA_2SM_LOADES1B_vS1C_EENS_8epilogue10collective18CollectiveEpilogueINS1F_23Sm100TmaWarpSpecializedILi3ELi2ELi16ELb1ELb0EEEJNS5_IJSG_SG_SF_EEENS5_IJNSS_ISG_SC_EENSS_INS5_IJNSA_ILi16EEESB_EEENS5_IJSC_S17_EEEEEEEESI_SJ_SI_SJ_NS1F_6fusion15FusionCallbacksIS1J_NS1R_17LinearCombinationISI_fSI_fLNS_15FloatRoundStyleE2EEES1K_S1Q_JEEENS4_5SM1004TMEM4LOAD26SM100_TMEM_LOAD_32dp32b16xENS4_13SM90_TMA_LOADENS11_INS12_ILi2ELi4ELi3EEES15_NSS_INS5_IJS16_S1M_EEENS5_IJS1M_SC_EEEEEEENS4_39AutoVectorizingCopyWithAssumedAlignmentILi128EEENS4_14SM90_TMA_STOREES26_S28_S28_EEEvvEEEEvNT_6ParamsE,@function
        .size           _ZN7cutlass13device_kernelINS_4gemm6kernel13GemmUniversalIN4cute5tupleIJiiiiEEENS1_10collective13CollectiveMmaINS1_35MainloopSm100TmaUmmaWarpSpecializedILi3ELi2ELi4ENS5_IJNS4_1CILi2EEESB_NSA_ILi1EEEEEEEENS5_IJNSA_ILi128EEENSA_ILi64EEESF_EEENS_10tfloat32_tENS5_IJlSC_lEEESI_SJ_NS4_8TiledMMAINS4_8MMA_AtomIJNS4_23SM100_MMA_TF32_2x1SM_SSISI_SI_fLi128ELi64ELNS4_4UMMA5MajorE0ELSO_0ELNSN_7ScaleInE0ELSP_0EEEEEENS4_6LayoutINS5_IJSC_SC_SC_EEENS5_IJNSA_ILi0EEESU_SU_EEEEENS5_IJNS4_10UnderscoreESX_SX_EEEEENS4_28SM100_TMA_2SM_LOAD_MULTICASTENS4_14ComposedLayoutINS4_7SwizzleILi3ELi4ELi3EEENS4_18smem_ptr_flag_bitsILi32EEENSS_INS5_IJNSA_ILi8EEENSA_ILi32EEEEEENS5_IJS17_SC_EEEEEEEvNS4_8identityENS4_18SM100_TMA_2SM_LOADES1B_vS1C_EENS_8epilogue10collective18CollectiveEpilogueINS1F_23Sm100TmaWarpSpecializedILi3ELi2ELi16ELb1ELb0EEEJNS5_IJSG_SG_SF_EEENS5_IJNSS_ISG_SC_EENSS_INS5_IJNSA_ILi16EEESB_EEENS5_IJSC_S17_EEEEEEEESI_SJ_SI_SJ_NS1F_6fusion15FusionCallbacksIS1J_NS1R_17LinearCombinationISI_fSI_fLNS_15FloatRoundStyleE2EEES1K_S1Q_JEEENS4_5SM1004TMEM4LOAD26SM100_TMEM_LOAD_32dp32b16xENS4_13SM90_TMA_LOADENS11_INS12_ILi2ELi4ELi3EEES15_NSS_INS5_IJS16_S1M_EEENS5_IJS1M_SC_EEEEEEENS4_39AutoVectorizingCopyWithAssumedAlignmentILi128EEENS4_14SM90_TMA_STOREES26_S28_S28_EEEvvEEEEvNT_6ParamsE,(.L_x_176 - _ZN7cutlass13device_kernelINS_4gemm6kernel13GemmUniversalIN4cute5tupleIJiiiiEEENS1_10collective13CollectiveMmaINS1_35MainloopSm100TmaUmmaWarpSpecializedILi3ELi2ELi4ENS5_IJNS4_1CILi2EEESB_NSA_ILi1EEEEEEEENS5_IJNSA_ILi128EEENSA_ILi64EEESF_EEENS_10tfloat32_tENS5_IJlSC_lEEESI_SJ_NS4_8TiledMMAINS4_8MMA_AtomIJNS4_23SM100_MMA_TF32_2x1SM_SSISI_SI_fLi128ELi64ELNS4_4UMMA5MajorE0ELSO_0ELNSN_7ScaleInE0ELSP_0EEEEEENS4_6LayoutINS5_IJSC_SC_SC_EEENS5_IJNSA_ILi0EEESU_SU_EEEEENS5_IJNS4_10UnderscoreESX_SX_EEEEENS4_28SM100_TMA_2SM_LOAD_MULTICASTENS4_14ComposedLayoutINS4_7SwizzleILi3ELi4ELi3EEENS4_18smem_ptr_flag_bitsILi32EEENSS_INS5_IJNSA_ILi8EEENSA_ILi32EEEEEENS5_IJS17_SC_EEEEEEEvNS4_8identityENS4_18SM100_TMA_2SM_LOADES1B_vS1C_EENS_8epilogue10collective18CollectiveEpilogueINS1F_23Sm100TmaWarpSpecializedILi3ELi2ELi16ELb1ELb0EEEJNS5_IJSG_SG_SF_EEENS5_IJNSS_ISG_SC_EENSS_INS5_IJNSA_ILi16EEESB_EEENS5_IJSC_S17_EEEEEEEESI_SJ_SI_SJ_NS1F_6fusion15FusionCallbacksIS1J_NS1R_17LinearCombinationISI_fSI_fLNS_15FloatRoundStyleE2EEES1K_S1Q_JEEENS4_5SM1004TMEM4LOAD26SM100_TMEM_LOAD_32dp32b16xENS4_13SM90_TMA_LOADENS11_INS12_ILi2ELi4ELi3EEES15_NSS_INS5_IJS16_S1M_EEENS5_IJS1M_SC_EEEEEEENS4_39AutoVectorizingCopyWithAssumedAlignmentILi128EEENS4_14SM90_TMA_STOREES26_S28_S28_EEEvvEEEEvNT_6ParamsE)
        .other          _ZN7cutlass13device_kernelINS_4gemm6kernel13GemmUniversalIN4cute5tupleIJiiiiEEENS1_10collective13CollectiveMmaINS1_35MainloopSm100TmaUmmaWarpSpecializedILi3ELi2ELi4ENS5_IJNS4_1CILi2EEESB_NSA_ILi1EEEEEEEENS5_IJNSA_ILi128EEENSA_ILi64EEESF_EEENS_10tfloat32_tENS5_IJlSC_lEEESI_SJ_NS4_8TiledMMAINS4_8MMA_AtomIJNS4_23SM100_MMA_TF32_2x1SM_SSISI_SI_fLi128ELi64ELNS4_4UMMA5MajorE0ELSO_0ELNSN_7ScaleInE0ELSP_0EEEEEENS4_6LayoutINS5_IJSC_SC_SC_EEENS5_IJNSA_ILi0EEESU_SU_EEEEENS5_IJNS4_10UnderscoreESX_SX_EEEEENS4_28SM100_TMA_2SM_LOAD_MULTICASTENS4_14ComposedLayoutINS4_7SwizzleILi3ELi4ELi3EEENS4_18smem_ptr_flag_bitsILi32EEENSS_INS5_IJNSA_ILi8EEENSA_ILi32EEEEEENS5_IJS17_SC_EEEEEEEvNS4_8identityENS4_18SM100_TMA_2SM_LOADES1B_vS1C_EENS_8epilogue10collective18CollectiveEpilogueINS1F_23Sm100TmaWarpSpecializedILi3ELi2ELi16ELb1ELb0EEEJNS5_IJSG_SG_SF_EEENS5_IJNSS_ISG_SC_EENSS_INS5_IJNSA_ILi16EEESB_EEENS5_IJSC_S17_EEEEEEEESI_SJ_SI_SJ_NS1F_6fusion15FusionCallbacksIS1J_NS1R_17LinearCombinationISI_fSI_fLNS_15FloatRoundStyleE2EEES1K_S1Q_JEEENS4_5SM1004TMEM4LOAD26SM100_TMEM_LOAD_32dp32b16xENS4_13SM90_TMA_LOADENS11_INS12_ILi2ELi4ELi3EEES15_NSS_INS5_IJS16_S1M_EEENS5_IJS1M_SC_EEEEEEENS4_39AutoVectorizingCopyWithAssumedAlignmentILi128EEENS4_14SM90_TMA_STOREES26_S28_S28_EEEvvEEEEvNT_6ParamsE,@"STO_CUDA_ENTRY STV_DEFAULT"
_ZN7cutlass13device_kernelINS_4gemm6kernel13GemmUniversalIN4cute5tupleIJiiiiEEENS1_10collective13CollectiveMmaINS1_35MainloopSm100TmaUmmaWarpSpecializedILi3ELi2ELi4ENS5_IJNS4_1CILi2EEESB_NSA_ILi1EEEEEEEENS5_IJNSA_ILi128EEENSA_ILi64EEESF_EEENS_10tfloat32_tENS5_IJlSC_lEEESI_SJ_NS4_8TiledMMAINS4_8MMA_AtomIJNS4_23SM100_MMA_TF32_2x1SM_SSISI_SI_fLi128ELi64ELNS4_4UMMA5MajorE0ELSO_0ELNSN_7ScaleInE0ELSP_0EEEEEENS4_6LayoutINS5_IJSC_SC_SC_EEENS5_IJNSA_ILi0EEESU_SU_EEEEENS5_IJNS4_10UnderscoreESX_SX_EEEEENS4_28SM100_TMA_2SM_LOAD_MULTICASTENS4_14ComposedLayoutINS4_7SwizzleILi3ELi4ELi3EEENS4_18smem_ptr_flag_bitsILi32EEENSS_INS5_IJNSA_ILi8EEENSA_ILi32EEEEEENS5_IJS17_SC_EEEEEEEvNS4_8identityENS4_18SM100_TMA_2SM_LOADES1B_vS1C_EENS_8epilogue10collective18CollectiveEpilogueINS1F_23Sm100TmaWarpSpecializedILi3ELi2ELi16ELb1ELb0EEEJNS5_IJSG_SG_SF_EEENS5_IJNSS_ISG_SC_EENSS_INS5_IJNSA_ILi16EEESB_EEENS5_IJSC_S17_EEEEEEEESI_SJ_SI_SJ_NS1F_6fusion15FusionCallbacksIS1J_NS1R_17LinearCombinationISI_fSI_fLNS_15FloatRoundStyleE2EEES1K_S1Q_JEEENS4_5SM1004TMEM4LOAD26SM100_TMEM_LOAD_32dp32b16xENS4_13SM90_TMA_LOADENS11_INS12_ILi2ELi4ELi3EEES15_NSS_INS5_IJS16_S1M_EEENS5_IJS1M_SC_EEEEEEENS4_39AutoVectorizingCopyWithAssumedAlignmentILi128EEENS4_14SM90_TMA_STOREES26_S28_S28_EEEvvEEEEvNT_6ParamsE:
[----:B------:R-:W1:Y:S01]  /*0000*/  LDC R1, c[0x0][0x37c] ;  /* 0x0000df00ff017b82 */ /* 0x000e620000000800 */
[----:B------:R-:W2:Y:S01]  /*0010*/  S2R R63, SR_TID.X ;  /* 0x00000000003f7919 */ /* 0x000ea20000002100 */
[----:B------:R-:W3:Y:S06]  /*0020*/  LDCU.64 UR8, c[0x0][0x890] ;  /* 0x00011200ff0877ac */ /* 0x000eec0008000a00 */
[----:B------:R-:W4:Y:S01]  /*0030*/  S2UR UR61, SR_CgaCtaId ;  /* 0x00000000003d79c3 */ /* 0x000f220000008800 */
[----:B------:R-:W-:Y:S02]  /*0040*/  PRMT R56, RZ, 0x7610, R56 ;  /* 0x00007610ff387816 */ /* 0x000fe40000000038 */
[----:B------:R-:W-:Y:S01]  /*0050*/  ELECT P1, URZ, PT ;  /* 0x0000000000ff782f */ /* 0x000fe20003820000 */
[----:B---3--:R-:W-:-:S04]  /*0060*/  UISETP.NE.U32.AND UP0, UPT, UR8, URZ, UPT ;  /* 0x000000ff0800728c */ /* 0x008fc8000bf05070 */
[----:B------:R-:W-:Y:S02]  /*0070*/  UISETP.NE.AND.EX UP0, UPT, UR9, URZ, UPT, UP0 ;  /* 0x000000ff0900728c */ /* 0x000fe4000bf05300 */
[----:B----4-:R-:W-:Y:S02]  /*0080*/  ULOP3.LUT UR5, UR61, 0x1, URZ, 0xc0, !UPT ;  /* 0x000000013d057892 */ /* 0x010fe4000f8ec0ff */
[----:B------:R-:W-:Y:S01]  /*0090*/  ULOP3.LUT UR4, UR61, 0x1, URZ, 0x3c, !UPT ;  /* 0x000000013d047892 */ /* 0x000fe2000f8e3cff */
[----:B--2---:R-:W-:-:S03]  /*00a0*/  SHF.R.U32.HI R57, RZ, 0x5, R63 ;  /* 0x00000005ff397819 */ /* 0x004fc6000001163f */
[----:B------:R-:W-:Y:S02]  /*00b0*/  IMAD.U32 R2, RZ, RZ, UR5 ;  /* 0x00000005ff027e24 */ /* 0x000fe4000f8e00ff */
[----:B------:R-:W2:Y:S02]  /*00c0*/  SHFL.IDX PT, R0, R57, RZ, 0x1f ;  /* 0x00001fff39007589 */ /* 0x000ea400000e0000 */
[----:B--2---:R-:W-:Y:S01]  /*00d0*/  R2UR UR18, R0 ;  /* 0x00000000001272ca */ /* 0x004fe200000e0000 */
[----:B------:R-:W-:Y:S01]  /*00e0*/  IMAD.U32 R0, RZ, RZ, UR4 ;  /* 0x00000004ff007e24 */ /* 0x000fe2000f8e00ff */
[----:B-1----:R-:W-:-:S13]  /*00f0*/  BRA.U UP0, `(.L_x_0) ;  /* 0x0000000100307547 */ /* 0x002fda000b800000 */
[----:B------:R-:W1:Y:S02]  /*0100*/  LDCU.64 UR4, c[0x0][0x888] ;  /* 0x00011100ff0477ac */ /* 0x000e640008000a00 */
[----:B-1----:R-:W-:-:S04]  /*0110*/  UISETP.NE.U32.AND UP0, UPT, UR4, URZ, UPT ;  /* 0x000000ff0400728c */ /* 0x002fc8000bf05070 */
[----:B------:R-:W-:-:S09]  /*0120*/  UISETP.NE.AND.EX UP0, UPT, UR5, URZ, UPT, UP0 ;  /* 0x000000ff0500728c */ /* 0x000fd2000bf05300 */
[----:B------:R-:W-:Y:S05]  /*0130*/  BRA.U !UP0, `(.L_x_1) ;  /* 0x0000000108147547 */ /* 0x000fea000b800000 */
[----:B------:R-:W1:Y:S01]  /*0140*/  LDC.64 R4, c[0x0][0x888] ;  /* 0x00022200ff047b82 */ /* 0x000e620000000a00 */
[----:B------:R-:W1:Y:S02]  /*0150*/  LDCU.64 UR4, c[0x0][0x358] ;  /* 0x00006b00ff0477ac */ /* 0x000e640008000a00 */
[----:B-1----:R1:W5:Y:S01]  /*0160*/  LDG.E R27, desc[UR4][R4.64] ;  /* 0x00000004041b7981 */ /* 0x002362000c1e1900 */
[----:B------:R-:W-:Y:S01]  /*0170*/  HFMA2 R56, -RZ, RZ, 0, 5.9604644775390625e-08 ;  /* 0x00000001ff387431 */ /* 0x000fe200000001ff */
[----:B------:R-:W-:Y:S05]  /*0180*/  BRA `(.L_x_0) ;  /* 0x00000000000c7947 */ /* 0x000fea0003800000 */
.L_x_1:
[----:B------:R-:W1:Y:S01]  /*0190*/  LDCU UR4, c[0x0][0x880] ;  /* 0x00011000ff0477ac */ /* 0x000e620008000800 */
[----:B------:R-:W-:Y:S01]  /*01a0*/  HFMA2 R56, -RZ, RZ, 0, 5.9604644775390625e-08 ;  /* 0x00000001ff387431 */ /* 0x000fe200000001ff */
[----:B-1----:R-:W-:-:S07]  /*01b0*/  MOV R27, UR4 ;  /* 0x00000004001b7c02 */ /* 0x002fce0008000f00 */
.L_x_0:
[----:B------:R-:W2:Y:S02]  /*01c0*/  LDCU.64 UR4, c[0x0][0x8b0] ;  /* 0x00011600ff0477ac */ /* 0x000ea40008000a00 */
[----:B--2---:R-:W-:-:S04]  /*01d0*/  UISETP.NE.U32.AND UP0, UPT, UR4, URZ, UPT ;  /* 0x000000ff0400728c */ /* 0x004fc8000bf05070 */
[----:B------:R-:W-:-:S09]  /*01e0*/  UISETP.NE.AND.EX UP0, UPT, UR5, URZ, UPT, UP0 ;  /* 0x000000ff0500728c */ /* 0x000fd2000bf05300 */
[----:B------:R-:W-:Y:S05]  /*01f0*/  BRA.U UP0, `(.L_x_2) ;  /* 0x0000000100287547 */ /* 0x000fea000b800000 */
[----:B------:R-:W2:Y:S02]  /*0200*/  LDCU.64 UR4, c[0x0][0x8a8] ;  /* 0x00011500ff0477ac */ /* 0x000ea40008000a00 */
[----:B--2---:R-:W-:-:S04]  /*0210*/  UISETP.NE.U32.AND UP0, UPT, UR4, URZ, UPT ;  /* 0x000000ff0400728c */ /* 0x004fc8000bf05070 */
[----:B------:R-:W-:-:S09]  /*0220*/  UISETP.NE.AND.EX UP0, UPT, UR5, URZ, UPT, UP0 ;  /* 0x000000ff0500728c */ /* 0x000fd2000bf05300 */
[----:B------:R-:W-:Y:S05]  /*0230*/  BRA.U !UP0, `(.L_x_3) ;  /* 0x0000000108107547 */ /* 0x000fea000b800000 */
[----:B------:R-:W2:Y:S01]  /*0240*/  LDC.64 R24, c[0x0][0x8a8] ;  /* 0x00022a00ff187b82 */ /* 0x000ea20000000a00 */
[----:B------:R-:W2:Y:S02]  /*0250*/  LDCU.64 UR4, c[0x0][0x358] ;  /* 0x00006b00ff0477ac */ /* 0x000ea40008000a00 */
[----:B--2---:R2:W5:Y:S01]  /*0260*/  LDG.E R24, desc[UR4][R24.64] ;  /* 0x0000000418187981 */ /* 0x004562000c1e1900 */
[----:B------:R-:W-:Y:S05]  /*0270*/  BRA `(.L_x_2) ;  /* 0x0000000000087947 */ /* 0x000fea0003800000 */
.L_x_3:
[----:B------:R-:W2:Y:S02]  /*0280*/  LDCU UR4, c[0x0][0x8a0] ;  /* 0x00011400ff0477ac */ /* 0x000ea40008000800 */
[----:B--2---:R-:W-:Y:S02]  /*0290*/  MOV R24, UR4 ;  /* 0x0000000400187c02 */ /* 0x004fe40008000f00 */
.L_x_2:
[----:B------:R-:W-:Y:S01]  /*02a0*/  IMAD.U32 R3, RZ, RZ, UR18 ;  /* 0x00000012ff037e24 */ /* 0x000fe2000f8e00ff */
[----:B------:R-:W-:Y:S04]  /*02b0*/  BSSY.RECONVERGENT B0, `(.L_x_4) ;  /* 0x000000c000007945 */ /* 0x000fe80003800200 */
[C---:B------:R-:W-:Y:S02]  /*02c0*/  ISETP.NE.OR P2, PT, R3.reuse, 0x1, !P1 ;  /* 0x000000010300780c */ /* 0x040fe40004f45670 */
[----:B------:R-:W-:-:S11]  /*02d0*/  ISETP.NE.OR P0, PT, R3, 0x3, !P1 ;  /* 0x000000030300780c */ /* 0x000fd60004f05670 */
[----:B------:R-:W-:Y:S05]  /*02e0*/  @P2 BRA `(.L_x_5) ;  /* 0x0000000000202947 */ /* 0x000fea0003800000 */
[----:B------:R-:W3:Y:S02]  /*02f0*/  LDCU.64 UR4, c[0x0][0x348] ;  /* 0x00006900ff0477ac */ /* 0x000ee40008000a00 */
[----:B---3--:R-:W-:Y:S02]  /*0300*/  UIADD3 UR6, UP1, UPT, UR4, 0x80, URZ ;  /* 0x0000008004067890 */ /* 0x008fe4000ff3e0ff */
[----:B------:R-:W-:Y:S02]  /*0310*/  UIADD3 UR4, UP0, UPT, UR4, 0x180, URZ ;  /* 0x0000018004047890 */ /* 0x000fe4000ff1e0ff */
[----:B------:R-:W-:Y:S02]  /*0320*/  UIADD3.X UR7, UPT, UPT, URZ, UR5, URZ, UP1, !UPT ;  /* 0x00000005ff077290 */ /* 0x000fe40008ffe4ff */
[----:B------:R-:W-:-:S07]  /*0330*/  UIADD3.X UR5, UPT, UPT, URZ, UR5, URZ, UP0, !UPT ;  /* 0x00000005ff057290 */ /* 0x000fce00087fe4ff */
[----:B------:R3:W-:Y:S02]  /*0340*/  UTMACCTL.PF [UR6] ;  /* 0x00000000060079b9 */ /* 0x0007e40008040000 */
[----:B------:R3:W-:Y:S02]  /*0350*/  UTMACCTL.PF [UR4] ;  /* 0x00000000040079b9 */ /* 0x0007e40008040000 */
[----:B---3--:R-:W-:Y:S01]  /*0360*/  NOP ;  /* 0x0000000000007918 */ /* 0x008fe20000000000 */
.L_x_5:
[----:B------:R-:W-:Y:S05]  /*0370*/  BSYNC.RECONVERGENT B0 ;  /* 0x0000000000007941 */ /* 0x000fea0003800200 */
.L_x_4:
[----:B------:R-:W-:Y:S04]  /*0380*/  BSSY.RECONVERGENT B0, `(.L_x_6) ;  /* 0x000000a000007945 */ /* 0x000fe80003800200 */
        /* <DEDUP_REMOVED lines=9> */
.L_x_7:
[----:B------:R-:W-:Y:S05]  /*0420*/  BSYNC.RECONVERGENT B0 ;  /* 0x0000000000007941 */ /* 0x000fea0003800200 */
.L_x_6:
[----:B------:R-:W3:Y:S01]  /*0430*/  LDCU.64 UR4, c[0x0][0x888] ;  /* 0x00011100ff0477ac */ /* 0x000ee20008000a00 */
[----:B------:R-:W-:Y:S02]  /*0440*/  UISETP.EQ.U32.AND UP1, UPT, UR8, URZ, UPT ;  /* 0x000000ff0800728c */ /* 0x000fe4000bf22070 */
[----:B------:R-:W-:Y:S02]  /*0450*/  UPLOP3.LUT UP3, UPT, UPT, UPT, UPT, 0x80, 0x8 ;  /* 0x000000000008789c */ /* 0x000fe40003f6f070 */
[----:B---3--:R-:W-:-:S04]  /*0460*/  UISETP.NE.U32.AND UP0, UPT, UR4, URZ, UPT ;  /* 0x000000ff0400728c */ /* 0x008fc8000bf05070 */
[----:B------:R-:W-:-:S04]  /*0470*/  UISETP.NE.AND.EX UP0, UPT, UR5, URZ, UPT, UP0 ;  /* 0x000000ff0500728c */ /* 0x000fc8000bf05300 */
[----:B------:R-:W-:-:S04]  /*0480*/  UISETP.EQ.OR.EX UP2, UPT, UR9, URZ, !UP0, UP1 ;  /* 0x000000ff0900728c */ /* 0x000fc8000c742710 */
[----:B------:R-:W-:-:S06]  /*0490*/  UP2UR UR4, UPR, URZ, 0x4 ;  /* 0x00000004ff047883 */ /* 0x000fcc0008000000 */
[----:B------:R-:W-:Y:S01]  /*04a0*/  MOV R60, UR4 ;  /* 0x00000004003c7c02 */ /* 0x000fe20008000f00 */
[----:B------:R-:W-:Y:S06]  /*04b0*/  BRA.U !UP2, `(.L_x_8) ;  /* 0x000000010a207547 */ /* 0x000fec000b800000 */
[----:B------:R-:W-:Y:S01]  /*04c0*/  UISETP.NE.U32.AND UP1, UPT, UR8, URZ, UPT ;  /* 0x000000ff0800728c */ /* 0x000fe2000bf25070 */
[----:B-----5:R-:W-:Y:S01]  /*04d0*/  FSETP.NEU.AND P0, PT, R27, RZ, PT ;  /* 0x000000ff1b00720b */ /* 0x020fe20003f0d000 */
[----:B------:R-:W-:Y:S02]  /*04e0*/  USEL UR4, URZ, 0xffffffff, UP0 ;  /* 0xffffffffff047887 */ /* 0x000fe40008000000 */
[----:B------:R-:W-:-:S10]  /*04f0*/  UISETP.NE.AND.EX UP1, UPT, UR9, URZ, UPT, UP1 ;  /* 0x000000ff0900728c */ /* 0x000fd4000bf25310 */
[----:B------:R-:W-:Y:S01]  /*0500*/  VOTEU.ANY UP0, P0 ;  /* 0x0000000000ff7886 */ /* 0x000fe20000000100 */
[----:B------:R-:W-:-:S04]  /*0510*/  @!UP1 USEL UR4, URZ, 0xffffffff, UP0 ;  /* 0xffffffffff049887 */ /* 0x000fc80008000000 */
[----:B------:R-:W-:-:S04]  /*0520*/  ULOP3.LUT UR4, UR4, 0x1, URZ, 0xc0, !UPT ;  /* 0x0000000104047892 */ /* 0x000fc8000f8ec0ff */
[----:B------:R-:W-:-:S11]  /*0530*/  UISETP.NE.U32.AND UP3, UPT, UR4, 0x1, UPT ;  /* 0x000000010400788c */ /* 0x000fd6000bf65070 */
.L_x_8:
[----:B------:R-:W3:Y:S01]  /*0540*/  SHFL.IDX PT, R3, R57, RZ, 0x1f ;  /* 0x00001fff39037589 */ /* 0x000ee200000e0000 */
[----:B------:R-:W-:Y:S01]  /*0550*/  R2UR UR4, R2 ;  /* 0x00000000020472ca */ /* 0x000fe200000e0000 */
[----:B------:R-:W-:-:S04]  /*0560*/  UISETP.NE.AND UP0, UPT, UR18, 0x2, UPT ;  /* 0x000000021200788c */ /* 0x000fc8000bf05270 */
[----:B------:R-:W-:-:S08]  /*0570*/  USEL UR40, URZ, 0x1, UP0 ;  /* 0x00000001ff287887 */ /* 0x000fd00008000000 */
[----:B------:R-:W-:-:S06]  /*0580*/  UISETP.EQ.AND UP1, UPT, UR4, URZ, !UP0 ;  /* 0x000000ff0400728c */ /* 0x000fcc000c722270 */
[----:B------:R-:W-:Y:S02]  /*0590*/  PLOP3.LUT P4, PT, P1, PT, UP1, 0x80, 0x8 ;  /* 0x000000000008781c */ /* 0x000fe40000f8f018 */
[----:B---3--:R-:W-:-:S13]  /*05a0*/  ISETP.NE.AND P0, PT, R3, RZ, PT ;  /* 0x000000ff0300720c */ /* 0x008fda0003f05270 */
[----:B------:R-:W-:Y:S05]  /*05b0*/  @P0 BRA `(.L_x_9) ;  /* 0x00000000004c0947 */ /* 0x000fea0003800000 */
[----:B------:R-:W-:Y:S01]  /*05c0*/  UMOV UR4, 0x400 ;  /* 0x0000040000047882 */ /* 0x000fe20000000000 */
[----:B------:R-:W-:Y:S01]  /*05d0*/  UMOV UR8, 0x1 ;  /* 0x0000000100087882 */ /* 0x000fe20000000000 */
[----:B------:R-:W-:Y:S01]  /*05e0*/  UMOV UR6, 0x2 ;  /* 0x0000000200067882 */ /* 0x000fe20000000000 */
[----:B------:R-:W-:Y:S02]  /*05f0*/  ULEA UR4, UR61, UR4, 0x18 ;  /* 0x000000043d047291 */ /* 0x000fe4000f8ec0ff */
[----:B------:R-:W-:-:S04]  /*0600*/  UIADD3 UR8, UPT, UPT, -UR8, 0x100000, URZ ;  /* 0x0010000008087890 */ /* 0x000fc8000fffe1ff */
[----:B------:R-:W-:Y:S02]  /*0610*/  USHF.L.U32 UR9, UR8, 0xb, URZ ;  /* 0x0000000b08097899 */ /* 0x000fe400080006ff */
[----:B------:R-:W-:Y:S02]  /*0620*/  USHF.L.U32 UR8, UR8, 0x1, URZ ;  /* 0x0000000108087899 */ /* 0x000fe400080006ff */
[----:B------:R-:W-:-:S04]  /*0630*/  UIADD3 UR6, UPT, UPT, -UR6, 0x100000, URZ ;  /* 0x0010000006067890 */ /* 0x000fc8000fffe1ff */
[----:B------:R-:W-:Y:S02]  /*0640*/  USHF.L.U32 UR7, UR6, 0xb, URZ ;  /* 0x0000000b06077899 */ /* 0x000fe400080006ff */
[----:B------:R-:W-:Y:S01]  /*0650*/  USHF.L.U32 UR6, UR6, 0x1, URZ ;  /* 0x0000000106067899 */ /* 0x000fe200080006ff */
[----:B------:R-:W-:Y:S01]  /*0660*/  ELECT P0, URZ, PT ;  /* 0x0000000000ff782f */ /* 0x000fe20003800000 */
[----:B------:R-:W3:Y:S02]  /*0670*/  FENCE.VIEW.ASYNC.S ;  /* 0x00000000000073c6 */ /* 0x000ee40000000000 */
[----:B---3--:R3:W4:Y:S08]  /*0680*/  SYNCS.EXCH.64 URZ, [UR4], UR8 ;  /* 0x0000000804ff75b2 */ /* 0x0087300008000100 */
[----:B------:R3:W1:Y:S01]  /*0690*/  SYNCS.EXCH.64 URZ, [UR4+0x18], UR6 ;  /* 0x0000180604ff75b2 */ /* 0x0006620008000100 */
[----:B------:R3:W1:Y:S01]  /*06a0*/  SYNCS.EXCH.64 URZ, [UR4+0x8], UR8 ;  /* 0x0000080804ff75b2 */ /* 0x0006620008000100 */
[----:B------:R3:W1:Y:S01]  /*06b0*/  SYNCS.EXCH.64 URZ, [UR4+0x20], UR6 ;  /* 0x0000200604ff75b2 */ /* 0x0006620008000100 */
[----:B------:R3:W1:Y:S01]  /*06c0*/  SYNCS.EXCH.64 URZ, [UR4+0x10], UR8 ;  /* 0x0000100804ff75b2 */ /* 0x0006620008000100 */
[----:B------:R3:W1:Y:S01]  /*06d0*/  SYNCS.EXCH.64 URZ, [UR4+0x28], UR6 ;  /* 0x0000280604ff75b2 */ /* 0x0006620008000100 */
[----:B------:R-:W-:Y:S01]  /*06e0*/  NOP ;  /* 0x0000000000007918 */ /* 0x000fe20000000000 */
.L_x_9:
[----:B------:R-:W2:Y:S01]  /*06f0*/  SHFL.IDX PT, R3, R57, RZ, 0x1f ;  /* 0x00001fff39037589 */ /* 0x000ea200000e0000 */
[----:B------:R-:W-:Y:S01]  /*0700*/  NOP ;  /* 0x0000000000007918 */ /* 0x000fe20000000000 */
[----:B--2---:R-:W-:-:S13]  /*0710*/  ISETP.NE.AND P0, PT, R3, 0x1, PT ;  /* 0x000000010300780c */ /* 0x004fda0003f05270 */
[----:B------:R-:W-:Y:S05]  /*0720*/  @P0 BRA `(.L_x_10) ;  /* 0x00000000004c0947 */ /* 0x000fea0003800000 */
[----:B---3--:R-:W-:Y:S01]  /*0730*/  UMOV UR4, 0x400 ;  /* 0x0000040000047882 */ /* 0x008fe20000000000 */
        /* <DEDUP_REMOVED lines=10> */
[----:B------:R-:W2:Y:S02]  /*07e0*/  FENCE.VIEW.ASYNC.S ;  /* 0x00000000000073c6 */ /* 0x000ea40000000000 */
[----:B--2---:R2:W3:Y:S08]  /*07f0*/  SYNCS.EXCH.64 URZ, [UR4+0x30], UR8 ;  /* 0x0000300804ff75b2 */ /* 0x0044f00008000100 */
[----:B------:R2:W1:Y:S01]  /*0800*/  SYNCS.EXCH.64 URZ, [UR4+0x48], UR6 ;  /* 0x0000480604ff75b2 */ /* 0x0004620008000100 */
[----:B------:R2:W1:Y:S01]  /*0810*/  SYNCS.EXCH.64 URZ, [UR4+0x38], UR8 ;  /* 0x0000380804ff75b2 */ /* 0x0004620008000100 */
[----:B------:R2:W1:Y:S01]  /*0820*/  SYNCS.EXCH.64 URZ, [UR4+0x50], UR6 ;  /* 0x0000500604ff75b2 */ /* 0x0004620008000100 */
[----:B------:R2:W1:Y:S01]  /*0830*/  SYNCS.EXCH.64 URZ, [UR4+0x40], UR8 ;  /* 0x0000400804ff75b2 */ /* 0x0004620008000100 */
[----:B------:R2:W1:Y:S01]  /*0840*/  SYNCS.EXCH.64 URZ, [UR4+0x58], UR6 ;  /* 0x0000580604ff75b2 */ /* 0x0004620008000100 */
[----:B------:R-:W-:Y:S01]  /*0850*/  NOP ;  /* 0x0000000000007918 */ /* 0x000fe20000000000 */
.L_x_10:
[----:B------:R-:W4:Y:S01]  /*0860*/  SHFL.IDX PT, R3, R57, RZ, 0x1f ;  /* 0x00001fff39037589 */ /* 0x000f2200000e0000 */
[----:B------:R-:W-:Y:S01]  /*0870*/  NOP ;  /* 0x0000000000007918 */ /* 0x000fe20000000000 */
[----:B----4-:R-:W-:-:S13]  /*0880*/  ISETP.NE.AND P0, PT, R3, 0x3, PT ;  /* 0x000000030300780c */ /* 0x010fda0003f05270 */
[----:B------:R-:W-:Y:S05]  /*0890*/  @P0 BRA `(.L_x_11) ;  /* 0x00000000002c0947 */ /* 0x000fea0003800000 */
[----:B--23--:R-:W-:Y:S01]  /*08a0*/  UMOV UR6, 0x400 ;  /* 0x0000040000067882 */ /* 0x00cfe20000000000 */
[----:B------:R-:W-:Y:S01]  /*08b0*/  UMOV UR4, 0x20 ;  /* 0x0000002000047882 */ /* 0x000fe20000000000 */
[----:B------:R-:W-:Y:S02]  /*08c0*/  ULEA UR6, UR61, UR6, 0x18 ;  /* 0x000000063d067291 */ /* 0x000fe4000f8ec0ff */
[----:B------:R-:W-:-:S04]  /*08d0*/  UIADD3 UR4, UPT, UPT, -UR4, 0x100000, URZ ;  /* 0x0010000004047890 */ /* 0x000fc8000fffe1ff */
[----:B------:R-:W-:Y:S02]  /*08e0*/  USHF.L.U32 UR5, UR4, 0xb, URZ ;  /* 0x0000000b04057899 */ /* 0x000fe400080006ff */
[----:B------:R-:W-:Y:S01]  /*08f0*/  USHF.L.U32 UR4, UR4, 0x1, URZ ;  /* 0x0000000104047899 */ /* 0x000fe200080006ff */
[----:B------:R-:W-:Y:S01]  /*0900*/  ELECT P0, URZ, PT ;  /* 0x0000000000ff782f */ /* 0x000fe20003800000 */
[----:B------:R-:W2:Y:S10]  /*0910*/  FENCE.VIEW.ASYNC.S ;  /* 0x00000000000073c6 */ /* 0x000eb40000000000 */
[----:B--2---:R4:W2:Y:S01]  /*0920*/  SYNCS.EXCH.64 URZ, [UR6+0x60], UR4 ;  /* 0x0000600406ff75b2 */ /* 0x0048a20008000100 */
[----:B------:R4:W3:Y:S02]  /*0930*/  SYNCS.EXCH.64 URZ, [UR6+0x68], UR4 ;  /* 0x0000680406ff75b2 */ /* 0x0008e40008000100 */
[----:B----4-:R-:W-:Y:S01]  /*0940*/  NOP ;  /* 0x0000000000007918 */ /* 0x010fe20000000000 */
.L_x_11:
[----:B------:R-:W4:Y:S01]  /*0950*/  SHFL.IDX PT, R3, R57, RZ, 0x1f ;  /* 0x00001fff39037589 */ /* 0x000f2200000e0000 */
[----:B------:R-:W-:Y:S01]  /*0960*/  NOP ;  /* 0x0000000000007918 */ /* 0x000fe20000000000 */
[----:B----4-:R-:W-:-:S13]  /*0970*/  ISETP.NE.AND P0, PT, R3, 0x4, PT ;  /* 0x000000040300780c */ /* 0x010fda0003f05270 */
[----:B------:R-:W-:Y:S05]  /*0980*/  @P0 BRA `(.L_x_12) ;  /* 0x0000000000480947 */ /* 0x000fea0003800000 */
[----:B--23--:R-:W-:Y:S01]  /*0990*/  UMOV UR4, 0x3a0 ;  /* 0x000003a000047882 */ /* 0x00cfe20000000000 */
[----:B------:R-:W-:Y:S01]  /*09a0*/  UMOV UR6, 0x400 ;  /* 0x0000040000067882 */ /* 0x000fe20000000000 */
[----:B------:R-:W-:Y:S01]  /*09b0*/  USEL UR4, UR4, 0x320, UP3 ;  /* 0x0000032004047887 */ /* 0x000fe20009800000 */
        /* <DEDUP_REMOVED lines=10> */
[----:B--2---:R4:W2:Y:S08]  /*0a60*/  SYNCS.EXCH.64 URZ, [UR6+0x70], UR8 ;  /* 0x0000700806ff75b2 */ /* 0x0048b00008000100 */
[----:B------:R4:W3:Y:S01]  /*0a70*/  SYNCS.EXCH.64 URZ, [UR6+0x80], UR4 ;  /* 0x0000800406ff75b2 */ /* 0x0008e20008000100 */
[----:B------:R4:W1:Y:S01]  /*0a80*/  SYNCS.EXCH.64 URZ, [UR6+0x78], UR8 ;  /* 0x0000780806ff75b2 */ /* 0x0008620008000100 */
[----:B------:R4:W1:Y:S02]  /*0a90*/  SYNCS.EXCH.64 URZ, [UR6+0x88], UR4 ;  /* 0x0000880406ff75b2 */ /* 0x0008640008000100 */
[----:B----4-:R-:W-:Y:S01]  /*0aa0*/  NOP ;  /* 0x0000000000007918 */ /* 0x010fe20000000000 */
.L_x_12:
[----:B------:R-:W4:Y:S01]  /*0ab0*/  SHFL.IDX PT, R3, R57, RZ, 0x1f ;  /* 0x00001fff39037589 */ /* 0x000f2200000e0000 */
[----:B------:R-:W-:Y:S01]  /*0ac0*/  NOP ;  /* 0x0000000000007918 */ /* 0x000fe20000000000 */
[----:B----4-:R-:W-:-:S13]  /*0ad0*/  ISETP.NE.AND P0, PT, R3, 0x5, PT ;  /* 0x000000050300780c */ /* 0x010fda0003f05270 */
[----:B------:R-:W-:Y:S05]  /*0ae0*/  @P0 BRA `(.L_x_13) ;  /* 0x0000000000540947 */ /* 0x000fea0003800000 */
[----:B--23--:R-:W-:Y:S01]  /*0af0*/  UMOV UR4, 0x400 ;  /* 0x0000040000047882 */ /* 0x00cfe20000000000 */
        /* <DEDUP_REMOVED lines=14> */
[----:B------:R4:W1:Y:S01]  /*0be0*/  SYNCS.EXCH.64 URZ, [UR4+0xb8], UR8 ;  /* 0x0000b80804ff75b2 */ /* 0x0008620008000100 */
[----:B------:R4:W1:Y:S01]  /*0bf0*/  SYNCS.EXCH.64 URZ, [UR4+0xa0], UR6 ;  /* 0x0000a00604ff75b2 */ /* 0x0008620008000100 */
[----:B------:R4:W1:Y:S01]  /*0c00*/  SYNCS.EXCH.64 URZ, [UR4+0xc0], UR8 ;  /* 0x0000c00804ff75b2 */ /* 0x0008620008000100 */
[----:B------:R4:W1:Y:S01]  /*0c10*/  SYNCS.EXCH.64 URZ, [UR4+0xa8], UR6 ;  /* 0x0000a80604ff75b2 */ /* 0x0008620008000100 */
[----:B------:R4:W1:Y:S02]  /*0c20*/  SYNCS.EXCH.64 URZ, [UR4+0xc8], UR8 ;  /* 0x0000c80804ff75b2 */ /* 0x0008640008000100 */
[----:B----4-:R-:W-:Y:S01]  /*0c30*/  NOP ;  /* 0x0000000000007918 */ /* 0x010fe20000000000 */
.L_x_13:
[----:B------:R-:W4:Y:S01]  /*0c40*/  SHFL.IDX PT, R3, R57, RZ, 0x1f ;  /* 0x00001fff39037589 */ /* 0x000f2200000e0000 */
[----:B------:R-:W-:Y:S01]  /*0c50*/  ISETP.NE.OR P1, PT, RZ, UR18, !P1 ;  /* 0x00000012ff007c0c */ /* 0x000fe2000cf25670 */
        /* <DEDUP_REMOVED lines=12> */
[----:B------:R4:W3:Y:S01]  /*0d20*/  SYNCS.EXCH.64 URZ, [UR4+0xe0], UR6 ;  /* 0x0000e00604ff75b2 */ /* 0x0008e20008000100 */
[----:B------:R4:W1:Y:S01]  /*0d30*/  SYNCS.EXCH.64 URZ, [UR4+0xd8], UR6 ;  /* 0x0000d80604ff75b2 */ /* 0x0008620008000100 */
[----:B------:R4:W1:Y:S02]  /*0d40*/  SYNCS.EXCH.64 URZ, [UR4+0xe8], UR6 ;  /* 0x0000e80604ff75b2 */ /* 0x0008640008000100 */
[----:B----4-:R-:W-:Y:S01]  /*0d50*/  NOP ;  /* 0x0000000000007918 */ /* 0x010fe20000000000 */
.L_x_14:
[----:B------:R-:W-:Y:S01]  /*0d60*/  VOTEU.ALL UP0, P1 ;  /* 0x0000000000ff7886 */ /* 0x000fe20000800000 */
[----:B--23--:R-:W-:Y:S01]  /*0d70*/  UMOV UR4, 0x20 ;  /* 0x0000002000047882 */ /* 0x00cfe20000000000 */
[----:B------:R-:W2:Y:S01]  /*0d80*/  LDCU UR7, c[0x0][0x36c] ;  /* 0x00006d80ff0777ac */ /* 0x000ea20008000800 */
[----:B------:R-:W-:Y:S01]  /*0d90*/  NOP ;  /* 0x0000000000007918 */ /* 0x000fe20000000000 */
[----:B-1----:R-:W-:Y:S01]  /*0da0*/  LOP3.LUT R5, R63, 0x1f, RZ, 0xc0, !PT ;  /* 0x0000001f3f057812 */ /* 0x002fe200078ec0ff */
[----:B------:R-:W-:Y:S01]  /*0db0*/  @!UP0 UMOV UR6, 0x400 ;  /* 0x0000040000068882 */ /* 0x000fe20000000000 */
[----:B------:R-:W-:-:S04]  /*0dc0*/  @!UP0 UIADD3 UR4, UPT, UPT, -UR4, 0x100000, URZ ;  /* 0x0010000004048890 */ /* 0x000fc8000fffe1ff */
[----:B------:R-:W-:Y:S02]  /*0dd0*/  @!UP0 USHF.L.U32 UR5, UR4, 0xb, URZ ;  /* 0x0000000b04058899 */ /* 0x000fe400080006ff */
[----:B------:R-:W-:Y:S02]  /*0de0*/  @!UP0 USHF.L.U32 UR4, UR4, 0x1, URZ ;  /* 0x0000000104048899 */ /* 0x000fe400080006ff */
[----:B------:R-:W-:Y:S01]  /*0df0*/  @!UP0 ULEA UR6, UR61, UR6, 0x18 ;  /* 0x000000063d068291 */ /* 0x000fe2000f8ec0ff */
[----:B------:R-:W-:Y:S01]  /*0e00*/  VOTEU.ALL UP0, P1 ;  /* 0x0000000000ff7886 */ /* 0x000fe20000800000 */
[----:B------:R-:W-:Y:S02]  /*0e10*/  UISETP.NE.AND UP4, UPT, UR18, URZ, UPT ;  /* 0x000000ff1200728c */ /* 0x000fe4000bf85270 */
[----:B--2---:R-:W-:Y:S01]  /*0e20*/  UISETP.EQ.U32.AND UP5, UPT, UR7, 0x1, UPT ;  /* 0x000000010700788c */ /* 0x004fe2000bfa2070 */
[----:B------:R-:W1:Y:S07]  /*0e30*/  FENCE.VIEW.ASYNC.S ;  /* 0x00000000000073c6 */ /* 0x000e6e0000000000 */
[----:B-1----:R1:W2:Y:S01]  /*0e40*/  @!UP0 SYNCS.EXCH.64 URZ, [UR6+0xf0], UR4 ;  /* 0x0000f00406ff85b2 */ /* 0x0022a20008000100 */
[----:B------:R-:W-:Y:S05]  /*0e50*/  BRA.U !UP5, `(.L_x_15) ;  /* 0x000000010d087547 */ /* 0x000fea000b800000 */
[----:B--2---:R-:W-:Y:S01]  /*0e60*/  UCGABAR_ARV ;  /* 0x00000000000079c7 */ /* 0x004fe20008000000 */
[----:B------:R-:W-:Y:S05]  /*0e70*/  BRA `(.L_x_16) ;  /* 0x0000000000047947 */ /* 0x000fea0003800000 */
.L_x_15:
[----:B--2---:R-:W-:Y:S01]  /*0e80*/  NOP ;  /* 0x0000000000007918 */ /* 0x004fe20000000000 */
.L_x_16:
[----:B------:R-:W2:Y:S01]  /*0e90*/  S2UR UR22, SR_CTAID.X ;  /* 0x00000000001679c3 */ /* 0x000ea20000002500 */
[----:B------:R-:W-:-:S05]  /*0ea0*/  CS2R.32 R59, SR_CgaSize ;  /* 0x00000000003b7805 */ /* 0x000fca0000008a00 */
[----:B------:R-:W-:-:S05]  /*0eb0*/  IMAD R59, R59, -0xa0, RZ ;  /* 0xffffff603b3b7824 */ /* 0x000fca00078e02ff */
[----:B-1----:R-:W-:-:S14]  /*0ec0*/  R2UR UR5, R59 ;  /* 0x000000003b0572ca */ /* 0x002fdc00000e0000 */
[----:B------:R-:W1:Y:S01]  /*0ed0*/  LDCU UR5, c[0x0][UR5+0x2b0] ;  /* 0x00005600050577ac */ /* 0x000e620008000800 */
[----:B------:R-:W-:Y:S02]  /*0ee0*/  R2UR UR10, R2 ;  /* 0x00000000020a72ca */ /* 0x000fe400000e0000 */
[----:B------:R-:W-:-:S05]  /*0ef0*/  CS2R.32 R59, SR_CgaSize ;  /* 0x00000000003b7805 */ /* 0x000fca0000008a00 */
[----:B------:R-:W-:-:S05]  /*0f00*/  IMAD R59, R59, -0xa0, RZ ;  /* 0xffffff603b3b7824 */ /* 0x000fca00078e02ff */
[----:B------:R-:W-:-:S14]  /*0f10*/  R2UR UR4, R59 ;  /* 0x000000003b0472ca */ /* 0x000fdc00000e0000 */
[----:B------:R-:W3:Y:S01]  /*0f20*/  LDCU UR4, c[0x0][UR4+0x2b4] ;  /* 0x00005680040477ac */ /* 0x000ee20008000800 */
[----:B------:R-:W4:Y:S01]  /*0f30*/  S2UR UR7, SR_CTAID.Y ;  /* 0x00000000000779c3 */ /* 0x000f220000002600 */
[----:B------:R-:W-:-:S05]  /*0f40*/  CS2R.32 R59, SR_CgaSize ;  /* 0x00000000003b7805 */ /* 0x000fca0000008a00 */
[----:B------:R-:W-:-:S05]  /*0f50*/  IMAD R59, R59, -0xa0, RZ ;  /* 0xffffff603b3b7824 */ /* 0x000fca00078e02ff */
[----:B------:R-:W-:-:S14]  /*0f60*/  R2UR UR8, R59 ;  /* 0x000000003b0872ca */ /* 0x000fdc00000e0000 */
[----:B------:R-:W3:Y:S01]  /*0f70*/  LDCU UR8, c[0x0][UR8+0x2a0] ;  /* 0x00005400080877ac */ /* 0x000ee20008000800 */
[----:B------:R-:W-:-:S05]  /*0f80*/  CS2R.32 R59, SR_CgaSize ;  /* 0x00000000003b7805 */ /* 0x000fca0000008a00 */
[----:B------:R-:W-:-:S05]  /*0f90*/  IMAD R59, R59, -0xa0, RZ ;  /* 0xffffff603b3b7824 */ /* 0x000fca00078e02ff */
[----:B------:R-:W-:-:S14]  /*0fa0*/  R2UR UR9, R59 ;  /* 0x000000003b0972ca */ /* 0x000fdc00000e0000 */
[----:B------:R-:W3:Y:S01]  /*0fb0*/  LDCU UR9, c[0x0][UR9+0x2a4] ;  /* 0x00005480090977ac */ /* 0x000ee20008000800 */
[----:B------:R-:W3:Y:S01]  /*0fc0*/  S2UR UR60, SR_CTAID.Z ;  /* 0x00000000003c79c3 */ /* 0x000ee20000002700 */
[----:B------:R-:W-:Y:S01]  /*0fd0*/  UISETP.GT.U32.AND UP0, UPT, UR10, 0xffff, UPT ;  /* 0x0000ffff0a00788c */ /* 0x000fe2000bf04070 */
[----:B------:R-:W3:Y:S01]  /*0fe0*/  LDCU UR19, c[0x0][0xb24] ;  /* 0x00016480ff1377ac */ /* 0x000ee20008000800 */
[----:B------:R-:W-:Y:S01]  /*0ff0*/  USHF.L.U32 UR31, UR61, 0x9, URZ ;  /* 0x000000093d1f7899 */ /* 0x000fe200080006ff */
[----:B--2---:R-:W-:Y:S01]  /*1000*/  I2FP.F32.U32 R4, UR22 ;  /* 0x0000001600047c45 */ /* 0x004fe20008201000 */
[----:B------:R-:W-:Y:S01]  /*1010*/  UMOV UR29, 0x5 ;  /* 0x00000005001d7882 */ /* 0x000fe20000000000 */
[----:B------:R-:W2:Y:S03]  /*1020*/  LDCU UR39, c[0x0][0xb24] ;  /* 0x00016480ff2777ac */ /* 0x000ea60008000800 */
[----:B-1----:R-:W-:Y:S01]  /*1030*/  FMUL R4, R4, UR5 ;  /* 0x0000000504047c20 */ /* 0x002fe20008400000 */
[----:B------:R-:W-:Y:S01]  /*1040*/  USEL UR5, UR10, 0xffff, !UP0 ;  /* 0x0000ffff0a057887 */ /* 0x000fe2000c000000 */
[----:B----4-:R-:W-:Y:S01]  /*1050*/  I2FP.F32.U32 R3, UR7 ;  /* 0x0000000700037c45 */ /* 0x010fe20008201000 */
[----:B------:R-:W1:Y:S03]  /*1060*/  LDCU UR28, c[0x0][0xb30] ;  /* 0x00016600ff1c77ac */ /* 0x000e660008000800 */
[----:B------:R-:W4:Y:S01]  /*1070*/  F2I.U32.TRUNC.NTZ R4, R4 ;  /* 0x0000000400047305 */ /* 0x000f22000020f000 */
[----:B---3--:R-:W-:Y:S01]  /*1080*/  FMUL R3, R3, UR4 ;  /* 0x0000000403037c20 */ /* 0x008fe20008400000 */
[----:B------:R-:W-:-:S02]  /*1090*/  ULOP3.LUT UR30, UR5, 0xffff, URZ, 0xc0, !UPT ;  /* 0x0000ffff051e7892 */ /* 0x000fc4000f8ec0ff */
[----:B------:R-:W-:Y:S01]  /*10a0*/  UISETP.GE.AND UP2, UPT, UR19, 0x1, UPT ;  /* 0x000000011300788c */ /* 0x000fe2000bf46270 */
[----:B------:R-:W-:-:S03]  /*10b0*/  UMOV UR21, UR7 ;  /* 0x0000000700157c82 */ /* 0x000fc60008000000 */
[----:B------:R-:W3:Y:S01]  /*10c0*/  F2I.U32.TRUNC.NTZ R3, R3 ;  /* 0x0000000300037305 */ /* 0x000ee2000020f000 */
[----:B------:R-:W-:Y:S01]  /*10d0*/  UMOV UR20, UR22 ;  /* 0x0000001600147c82 */ /* 0x000fe20008000000 */
[----:B----4-:R-:W-:Y:S02]  /*10e0*/  R2UR UR4, R4 ;  /* 0x00000000040472ca */ /* 0x010fe400000e0000 */
[----:B------:R-:W-:Y:S02]  /*10f0*/  PRMT R4, RZ, 0x7610, R4 ;  /* 0x00007610ff047816 */ /* 0x000fe40000000004 */
[----:B---3--:R-:W-:Y:S02]  /*1100*/  R2UR UR6, R3 ;  /* 0x00000000030672ca */ /* 0x008fe400000e0000 */
[----:B------:R-:W-:-:S07]  /*1110*/  PRMT R3, RZ, 0x7610, R3 ;  /* 0x00007610ff037816 */ /* 0x000fce0000000003 */
[----:B------:R-:W-:-:S04]  /*1120*/  UIADD3 UR5, UPT, UPT, -UR4, URZ, URZ ;  /* 0x000000ff04057290 */ /* 0x000fc8000fffe1ff */
[----:B------:R-:W-:Y:S02]  /*1130*/  UIMAD UR5, UR8, UR5, UR22 ;  /* 0x00000005080572a4 */ /* 0x000fe4000f8e0216 */
[----:B------:R-:W-:-:S04]  /*1140*/  UIADD3 UR4, UPT, UPT, -UR6, URZ, URZ ;  /* 0x000000ff06047290 */ /* 0x000fc8000fffe1ff */
[----:B------:R-:W-:Y:S01]  /*1150*/  IMAD.U32 R59, RZ, RZ, UR5 ;  /* 0x00000005ff3b7e24 */ /* 0x000fe2000f8e00ff */
[----:B------:R-:W-:-:S06]  /*1160*/  UIMAD UR4, UR9, UR4, UR7 ;  /* 0x00000004090472a4 */ /* 0x000fcc000f8e0207 */
[----:B------:R-:W-:Y:S01]  /*1170*/  IMAD.U32 R58, RZ, RZ, UR4 ;  /* 0x00000004ff3a7e24 */ /* 0x000fe2000f8e00ff */
[----:B-12---:R-:W-:Y:S06]  /*1180*/  BRA.U UP4, `(.L_x_17) ;  /* 0x0000000104447547 */ /* 0x006fec000b800000 */
[----:B------:R-:W-:Y:S02]  /*1190*/  R2UR UR4, R59 ;  /* 0x000000003b0472ca */ /* 0x000fe400000e0000 */
[----:B------:R-:W-:-:S11]  /*11a0*/  R2UR UR8, R58 ;  /* 0x000000003a0872ca */ /* 0x000fd600000e0000 */
[----:B------:R-:W-:Y:S02]  /*11b0*/  UISETP.GT.U32.AND UP0, UPT, UR4, 0x1, UPT ;  /* 0x000000010400788c */ /* 0x000fe4000bf04070 */
[----:B------:R-:W-:Y:S02]  /*11c0*/  ULOP3.LUT UR4, UR4, 0xfffffffe, URZ, 0xc0, !UPT ;  /* 0xfffffffe04047892 */ /* 0x000fe4000f8ec0ff */
[----:B------:R-:W-:Y:S02]  /*11d0*/  UISETP.NE.AND UP1, UPT, UR8, URZ, UP0 ;  /* 0x000000ff0800728c */ /* 0x000fe40008725270 */
[----:B------:R-:W-:Y:S02]  /*11e0*/  UISETP.NE.AND UP0, UPT, UR8, 0x1, UP0 ;  /* 0x000000010800788c */ /* 0x000fe40008705270 */
[----:B------:R-:W-:Y:S02]  /*11f0*/  USEL UR7, URZ, 0x1, UP1 ;  /* 0x00000001ff077887 */ /* 0x000fe40008800000 */
[----:B------:R-:W-:-:S02]  /*1200*/  USEL UR6, URZ, 0x4, UP0 ;  /* 0x00000004ff067887 */ /* 0x000fc40008000000 */
[----:B------:R-:W-:Y:S02]  /*1210*/  USEL UR5, URZ, 0x2, UP1 ;  /* 0x00000002ff057887 */ /* 0x000fe40008800000 */
[----:B------:R-:W-:Y:S02]  /*1220*/  ULEA UR4, UR8, UR4, 0x1 ;  /* 0x0000000408047291 */ /* 0x000fe4000f8e08ff */
[----:B------:R-:W-:Y:S02]  /*1230*/  USEL UR8, URZ, 0x8, UP0 ;  /* 0x00000008ff087887 */ /* 0x000fe40008000000 */
[----:B------:R-:W-:-:S03]  /*1240*/  UIADD3 UR5, UPT, UPT, UR5, UR6, UR7 ;  /* 0x0000000605057290 */ /* 0x000fc6000fffe007 */
[----:B------:R-:W-:Y:S01]  /*1250*/  UMOV UR6, 0x3 ;  /* 0x0000000300067882 */ /* 0x000fe20000000000 */
[----:B------:R-:W-:Y:S02]  /*1260*/  UIADD3 UR5, UPT, UPT, UR5, UR8, URZ ;  /* 0x0000000805057290 */ /* 0x000fe4000fffe0ff */
[----:B------:R-:W-:-:S04]  /*1270*/  USHF.L.U32 UR4, UR6, UR4, URZ ;  /* 0x0000000406047299 */ /* 0x000fc800080006ff */
[----:B------:R-:W-:Y:S02]  /*1280*/  IMAD.U32 R4, RZ, RZ, UR5 ;  /* 0x00000005ff047e24 */ /* 0x000fe4000f8e00ff */
[----:B------:R-:W-:Y:S02]  /*1290*/  IMAD.U32 R3, RZ, RZ, UR4 ;  /* 0x00000004ff037e24 */ /* 0x000fe4000f8e00ff */
.L_x_17:
[----:B------:R-:W-:Y:S05]  /*12a0*/  BRA.U !UP2, `(.L_x_18) ;  /* 0x000000010ad47547 */ /* 0x000fea000b800000 */
[----:B------:R-:W1:Y:S01]  /*12b0*/  LDCU.128 UR24, c[0x0][0xb10] ;  /* 0x00016200ff1877ac */ /* 0x000e620008000c00 */
[----:B------:R-:W2:Y:S01]  /*12c0*/  LDCU UR6, c[0x0][0x370] ;  /* 0x00006e00ff0677ac */ /* 0x000ea20008000800 */
[----:B------:R-:W3:Y:S01]  /*12d0*/  LDCU UR5, c[0x0][0x374] ;  /* 0x00006e80ff0577ac */ /* 0x000ee20008000800 */
[----:B------:R-:W4:Y:S01]  /*12e0*/  LDCU UR23, c[0x0][0xb0c] ;  /* 0x00016180ff1777ac */ /* 0x000f220008000800 */
[----:B------:R-:W4:Y:S01]  /*12f0*/  LDCU UR4, c[0x0][0xb20] ;  /* 0x00016400ff0477ac */ /* 0x000f220008000800 */
[----:B------:R-:W4:Y:S01]  /*1300*/  LDCU.64 UR8, c[0x0][0xb28] ;  /* 0x00016500ff0877ac */ /* 0x000f220008000a00 */
[----:B-1----:R-:W-:Y:S02]  /*1310*/  UISETP.NE.AND UP0, UPT, UR26, 0x1, UPT ;  /* 0x000000011a00788c */ /* 0x002fe4000bf05270 */
[----:B---3--:R-:W-:Y:S02]  /*1320*/  UIMAD.WIDE.U32 UR10, UR5, UR27, URZ ;  /* 0x0000001b050a72a5 */ /* 0x008fe4000f8e00ff */
[----:B--2---:R-:W-:-:S02]  /*1330*/  UIMAD.WIDE.U32 UR12, UR6, UR24, URZ ;  /* 0x00000018060c72a5 */ /* 0x004fc4000f8e00ff */
[----:B----4-:R-:W-:Y:S02]  /*1340*/  UISETP.NE.AND UP1, UPT, UR23, 0x1, UPT ;  /* 0x000000011700788c */ /* 0x010fe4000bf25270 */
[----:B------:R-:W-:Y:S01]  /*1350*/  UISETP.NE.AND UP2, UPT, UR19, 0x1, UPT ;  /* 0x000000011300788c */ /* 0x000fe2000bf45270 */
[----:B------:R-:W-:Y:S02]  /*1360*/  UMOV UR10, UR11 ;  /* 0x0000000b000a7c82 */ /* 0x000fe40008000000 */
[----:B------:R-:W-:Y:S01]  /*1370*/  UMOV UR12, UR13 ;  /* 0x0000000d000c7c82 */ /* 0x000fe20008000000 */
[----:B------:R-:W-:Y:S02]  /*1380*/  @UP0 USHF.R.U32.HI UR5, URZ, UR4, UR10 ;  /* 0x00000004ff050299 */ /* 0x000fe4000801160a */
[----:B------:R-:W-:Y:S02]  /*1390*/  UIMAD.WIDE.U32 UR16, UR21, UR27, URZ ;  /* 0x0000001b151072a5 */ /* 0x000fe4000f8e00ff */
[----:B------:R-:W-:-:S02]  /*13a0*/  UIMAD.WIDE.U32 UR10, UR5, UR8, URZ ;  /* 0x00000008050a72a5 */ /* 0x000fc4000f8e00ff */
[----:B------:R-:W-:Y:S02]  /*13b0*/  @UP1 USHF.R.U32.HI UR6, URZ, UR25, UR12 ;  /* 0x00000019ff061299 */ /* 0x000fe4000801160c */
[----:B------:R-:W-:Y:S02]  /*13c0*/  UIMAD.WIDE.U32 UR14, UR22, UR24, URZ ;  /* 0x00000018160e72a5 */ /* 0x000fe4000f8e00ff */
[----:B------:R-:W-:Y:S01]  /*13d0*/  UIMAD.WIDE.U32 UR12, UR6, UR8, URZ ;  /* 0x00000008060c72a5 */ /* 0x000fe2000f8e00ff */
[----:B------:R-:W-:Y:S01]  /*13e0*/  UMOV UR16, UR17 ;  /* 0x0000001100107c82 */ /* 0x000fe20008000000 */
[----:B------:R-:W-:Y:S01]  /*13f0*/  UMOV UR10, UR11 ;  /* 0x0000000b000a7c82 */ /* 0x000fe20008000000 */
[----:B------:R-:W-:Y:S02]  /*1400*/  USHF.R.U32.HI UR16, URZ, UR4, UR16 ;  /* 0x00000004ff107299 */ /* 0x000fe40008011610 */
[----:B------:R-:W-:Y:S02]  /*1410*/  @UP2 USHF.R.U32.HI UR5, URZ, UR9, UR10 ;  /* 0x00000009ff052299 */ /* 0x000fe4000801160a */
[----:B------:R-:W-:Y:S01]  /*1420*/  UMOV UR7, UR13 ;  /* 0x0000000d00077c82 */ /* 0x000fe20008000000 */
[----:B------:R-:W-:Y:S01]  /*1430*/  UMOV UR14, UR15 ;  /* 0x0000000f000e7c82 */ /* 0x000fe20008000000 */
[----:B------:R-:W-:-:S02]  /*1440*/  @UP2 USHF.R.U32.HI UR6, URZ, UR9, UR7 ;  /* 0x00000009ff062299 */ /* 0x000fc40008011607 */
[----:B------:R-:W-:Y:S02]  /*1450*/  USHF.R.U32.HI UR14, URZ, UR25, UR14 ;  /* 0x00000019ff0e7299 */ /* 0x000fe4000801160e */
[----:B------:R-:W-:Y:S02]  /*1460*/  USEL UR4, UR21, UR16, !UP0 ;  /* 0x0000001015047287 */ /* 0x000fe4000c000000 */
[----:B------:R-:W-:Y:S02]  /*1470*/  UIMAD UR7, UR5, UR19, URZ ;  /* 0x00000013050772a4 */ /* 0x000fe4000f8e02ff */
[----:B------:R-:W-:Y:S02]  /*1480*/  USEL UR5, UR22, UR14, !UP1 ;  /* 0x0000000e16057287 */ /* 0x000fe4000c800000 */
[----:B------:R-:W-:Y:S02]  /*1490*/  UIMAD UR12, UR6, UR19, URZ ;  /* 0x00000013060c72a4 */ /* 0x000fe4000f8e02ff */
[----:B------:R-:W-:-:S02]  /*14a0*/  UISETP.GE.AND UP0, UPT, UR4, UR7, UPT ;  /* 0x000000070400728c */ /* 0x000fc4000bf06270 */
[----:B------:R-:W-:Y:S02]  /*14b0*/  UIMAD.WIDE.U32 UR10, UR4, UR8, URZ ;  /* 0x00000008040a72a5 */ /* 0x000fe4000f8e00ff */
[----:B------:R-:W-:Y:S02]  /*14c0*/  UISETP.GE.OR UP0, UPT, UR5, UR12, UP0 ;  /* 0x0000000c0500728c */ /* 0x000fe40008706670 */
[----:B------:R-:W-:Y:S02]  /*14d0*/  UIMAD.WIDE.U32 UR12, UR5, UR8, URZ ;  /* 0x00000008050c72a5 */ /* 0x000fe4000f8e00ff */
[----:B------:R-:W-:Y:S01]  /*14e0*/  UIADD3 UR10, UPT, UPT, -UR4, URZ, URZ ;  /* 0x000000ff040a7290 */ /* 0x000fe2000fffe1ff */
[----:B------:R-:W-:Y:S01]  /*14f0*/  UMOV UR8, UR11 ;  /* 0x0000000b00087c82 */ /* 0x000fe20008000000 */
[----:B------:R-:W-:Y:S02]  /*1500*/  UIADD3 UR20, UPT, UPT, -UR5, URZ, URZ ;  /* 0x000000ff05147290 */ /* 0x000fe4000fffe1ff */
[----:B------:R-:W-:-:S03]  /*1510*/  USHF.R.U32.HI UR8, URZ, UR9, UR8 ;  /* 0x00000009ff087299 */ /* 0x000fc60008011608 */
[----:B------:R-:W-:Y:S01]  /*1520*/  @!UP0 UMOV UR7, UR13 ;  /* 0x0000000d00078c82 */ /* 0x000fe20008000000 */
[----:B------:R-:W-:Y:S02]  /*1530*/  UIMAD UR21, UR26, UR10, UR21 ;  /* 0x0000000a1a1572a4 */ /* 0x000fe4000f8e0215 */
[----:B------:R-:W-:Y:S02]  /*1540*/  USEL UR8, UR4, UR8, !UP2 ;  /* 0x0000000804087287 */ /* 0x000fe4000d000000 */
[----:B------:R-:W-:Y:S02]  /*1550*/  @!UP0 USHF.R.U32.HI UR7, URZ, UR9, UR7 ;  /* 0x00000009ff078299 */ /* 0x000fe40008011607 */
[----:B------:R-:W-:Y:S02]  /*1560*/  UIADD3 UR9, UPT, UPT, -UR8, URZ, URZ ;  /* 0x000000ff08097290 */ /* 0x000fe4000fffe1ff */
[----:B------:R-:W-:Y:S02]  /*1570*/  @!UP0 USEL UR7, UR5, UR7, !UP2 ;  /* 0x0000000705078287 */ /* 0x000fe4000d000000 */
[----:B------:R-:W-:-:S02]  /*1580*/  UIMAD UR9, UR19, UR9, UR4 ;  /* 0x00000009130972a4 */ /* 0x000fc4000f8e0204 */
[----:B------:R-:W-:Y:S02]  /*1590*/  @!UP0 UIADD3 UR8, UPT, UPT, UR8, -UR7, URZ ;  /* 0x8000000708088290 */ /* 0x000fe4000fffe0ff */
[----:B------:R-:W-:Y:S02]  /*15a0*/  @!UP0 UIMAD UR6, UR9, UR6, UR7 ;  /* 0x00000006090682a4 */ /* 0x000fe4000f8e0207 */
[----:B------:R-:W-:Y:S02]  /*15b0*/  @!UP0 UIMAD UR4, UR8, UR19, UR5 ;  /* 0x00000013080482a4 */ /* 0x000fe4000f8e0205 */
[----:B------:R-:W-:Y:S02]  /*15c0*/  UIMAD UR20, UR23, UR20, UR22 ;  /* 0x00000014171472a4 */ /* 0x000fe4000f8e0216 */
[----:B------:R-:W-:Y:S01]  /*15d0*/  UIMAD UR21, UR4, UR26, UR21 ;  /* 0x0000001a041572a4 */ /* 0x000fe2000f8e0215 */
[----:B------:R-:W-:Y:S02]  /*15e0*/  @!UP0 UMOV UR5, UR6 ;  /* 0x0000000600058c82 */ /* 0x000fe40008000000 */
[----:B------:R-:W-:-:S12]  /*15f0*/  UIMAD UR20, UR5, UR23, UR20 ;  /* 0x00000017051472a4 */ /* 0x000fd8000f8e0214 */
.L_x_18:
[----:B------:R-:W-:Y:S02]  /*1600*/  UISETP.NE.AND UP1, UPT, UR28, 0x1, UPT ;  /* 0x000000011c00788c */ /* 0x000fe4000bf25270 */
[----:B------:R-:W-:Y:S02]  /*1610*/  UISETP.NE.AND UP0, UPT, UR18, 0x2, UPT ;  /* 0x000000021200788c */ /* 0x000fe4000bf05270 */
[----:B------:R-:W-:Y:S02]  /*1620*/  ULOP3.LUT UR31, UR31, 0x400, URZ, 0xc0, !UPT ;  /* 0x000004001f1f7892 */ /* 0x000fe4000f8ec0ff */
[----:B------:R-:W-:-:S03]  /*1630*/  USHF.L.U32 UR30, UR29, UR30, URZ ;  /* 0x0000001e1d1e7299 */ /* 0x000fc600080006ff */
[----:B------:R-:W-:Y:S09]  /*1640*/  BRA.U UP1, `(.L_x_19) ;  /* 0x0000000101447547 */ /* 0x000ff2000b800000 */
[----:B------:R-:W1:Y:S01]  /*1650*/  LDCU.128 UR8, c[0x0][0xb10] ;  /* 0x00016200ff0877ac */ /* 0x000e620008000c00 */
[----:B------:R-:W2:Y:S01]  /*1660*/  LDCU UR12, c[0x0][0xb0c] ;  /* 0x00016180ff0c77ac */ /* 0x000ea20008000800 */
[----:B------:R-:W3:Y:S01]  /*1670*/  LDCU UR13, c[0x0][0xb20] ;  /* 0x00016400ff0d77ac */ /* 0x000ee20008000800 */
[----:B-1----:R-:W-:Y:S02]  /*1680*/  UIMAD.WIDE.U32 UR6, UR20, UR8, URZ ;  /* 0x00000008140672a5 */ /* 0x002fe4000f8e00ff */
[----:B------:R-:W-:Y:S02]  /*1690*/  UIMAD.WIDE.U32 UR4, UR21, UR11, URZ ;  /* 0x0000000b150472a5 */ /* 0x000fe4000f8e00ff */
[----:B--2---:R-:W-:Y:S02]  /*16a0*/  UISETP.NE.AND UP2, UPT, UR12, 0x1, UPT ;  /* 0x000000010c00788c */ /* 0x004fe4000bf45270 */
[----:B------:R-:W-:Y:S01]  /*16b0*/  UISETP.NE.AND UP1, UPT, UR10, 0x1, UPT ;  /* 0x000000010a00788c */ /* 0x000fe2000bf25270 */
[----:B------:R-:W-:-:S02]  /*16c0*/  UMOV UR6, UR7 ;  /* 0x0000000700067c82 */ /* 0x000fc40008000000 */
[----:B------:R-:W-:Y:S01]  /*16d0*/  UMOV UR4, UR5 ;  /* 0x0000000500047c82 */ /* 0x000fe20008000000 */
[----:B------:R-:W-:Y:S02]  /*16e0*/  USHF.R.U32.HI UR6, URZ, UR9, UR6 ;  /* 0x00000009ff067299 */ /* 0x000fe40008011606 */
[----:B---3--:R-:W-:Y:S02]  /*16f0*/  USHF.R.U32.HI UR4, URZ, UR13, UR4 ;  /* 0x0000000dff047299 */ /* 0x008fe40008011604 */
[----:B------:R-:W-:Y:S02]  /*1700*/  USEL UR5, UR20, UR6, !UP2 ;  /* 0x0000000614057287 */ /* 0x000fe4000d000000 */
[----:B------:R-:W-:-:S04]  /*1710*/  USEL UR4, UR21, UR4, !UP1 ;  /* 0x0000000415047287 */ /* 0x000fc8000c800000 */
[----:B------:R-:W-:Y:S02]  /*1720*/  UIADD3 UR6, UPT, UPT, -UR4, UR5, URZ ;  /* 0x0000000504067290 */ /* 0x000fe4000fffe1ff */
[----:B------:R-:W-:Y:S02]  /*1730*/  UIADD3 UR4, UPT, UPT, UR4, -UR5, URZ ;  /* 0x8000000504047290 */ /* 0x000fe4000fffe0ff */
[----:B------:R-:W-:Y:S02]  /*1740*/  UIMAD UR21, UR6, UR10, UR21 ;  /* 0x0000000a061572a4 */ /* 0x000fe4000f8e0215 */
[----:B------:R-:W-:-:S12]  /*1750*/  UIMAD UR20, UR4, UR12, UR20 ;  /* 0x0000000c041472a4 */ /* 0x000fd8000f8e0214 */
.L_x_19:
[----:B------:R-:W-:Y:S05]  /*1760*/  BRA.U !UP5, `(.L_x_20) ;  /* 0x000000010d0c7547 */ /* 0x000fea000b800000 */
[----:B------:R-:W-:Y:S01]  /*1770*/  UCGABAR_WAIT ;  /* 0x0000000000007dc7 */ /* 0x000fe20008000000 */
[----:B------:R-:W-:Y:S01]  /*1780*/  CCTL.IVALL ;  /* 0x00000000ff00798f */ /* 0x000fe20002000000 */
[----:B------:R-:W-:Y:S05]  /*1790*/  BRA `(.L_x_21) ;  /* 0x0000000000047947 */ /* 0x000fea0003800000 */
.L_x_20:
[----:B------:R-:W-:Y:S06]  /*17a0*/  BAR.SYNC.DEFER_BLOCKING 0x0 ;  /* 0x0000000000007b1d */ /* 0x000fec0000010000 */
.L_x_21:
[----:B------:R-:W-:Y:S05]  /*17b0*/  BRA.U UP0, `(.L_x_22) ;  /* 0x0000001500fc7547 */ /* 0x000fea000b800000 */
[----:B------:R-:W1:Y:S01]  /*17c0*/  LDCU UR6, c[0x0][0x38c] ;  /* 0x00007180ff0677ac */ /* 0x000e620008000800 */
[----:B------:R-:W-:Y:S01]  /*17d0*/  PLOP3.LUT P2, PT, PT, PT, UP3, 0x80, 0x8 ;  /* 0x000000000008781c */ /* 0x000fe20003f4f038 */
[----:B------:R-:W-:Y:S01]  /*17e0*/  IMAD.MOV.U32 R12, RZ, RZ, 0x1 ;  /* 0x00000001ff0c7424 */ /* 0x000fe200078e00ff */
[----:B------:R-:W-:Y:S01]  /*17f0*/  ISETP.NE.AND P3, PT, R5, RZ, P4 ;  /* 0x000000ff0500720c */ /* 0x000fe20002765270 */
[----:B------:R-:W-:Y:S01]  /*1800*/  USHF.L.U32 UR7, UR22, 0x6, URZ ;  /* 0x0000000616077899 */ /* 0x000fe200080006ff */
[----:B------:R-:W-:Y:S01]  /*1810*/  PLOP3.LUT P2, PT, P2, PT, PT, 0x8, 0x80 ;  /* 0x000000000080781c */ /* 0x000fe2000174e170 */
[----:B------:R-:W-:Y:S01]  /*1820*/  USHF.L.U32 UR69, UR22, 0x5, URZ ;  /* 0x0000000516457899 */ /* 0x000fe200080006ff */
[----:B------:R-:W-:Y:S01]  /*1830*/  CS2R R10, SRZ ;  /* 0x00000000000a7805 */ /* 0x000fe2000001ff00 */
[----:B------:R-:W-:Y:S01]  /*1840*/  UISETP.NE.AND UP1, UPT, UR18, URZ, UPT ;  /* 0x000000ff1200728c */ /* 0x000fe2000bf25270 */
[----:B------:R-:W-:Y:S01]  /*1850*/  IMAD.MOV.U32 R9, RZ, RZ, RZ ;  /* 0x000000ffff097224 */ /* 0x000fe200078e00ff */
[----:B------:R-:W2:Y:S01]  /*1860*/  LDCU UR63, c[0x0][0x370] ;  /* 0x00006e00ff3f77ac */ /* 0x000ea20008000800 */
[----:B------:R-:W-:Y:S01]  /*1870*/  IMAD.MOV.U32 R8, RZ, RZ, 0x1 ;  /* 0x00000001ff087424 */ /* 0x000fe200078e00ff */
[----:B------:R-:W3:Y:S01]  /*1880*/  LDCU.64 UR54, c[0x0][0x348] ;  /* 0x00006900ff3677ac */ /* 0x000ee20008000a00 */
[----:B-1----:R-:W-:-:S02]  /*1890*/  UIADD3 UR5, UPT, UPT, UR6, 0x7f, URZ ;  /* 0x0000007f06057890 */ /* 0x002fc4000fffe0ff */
[----:B------:R-:W-:Y:S02]  /*18a0*/  UIADD3 UR70, UPT, UPT, UR6, 0xfe, URZ ;  /* 0x000000fe06467890 */ /* 0x000fe4000fffe0ff */
[----:B------:R-:W-:Y:S01]  /*18b0*/  USHF.R.S32.HI UR4, URZ, 0x1f, UR5 ;  /* 0x0000001fff047899 */ /* 0x000fe20008011405 */
[----:B------:R-:W1:Y:S03]  /*18c0*/  LDCU UR62, c[0x0][0x374] ;  /* 0x00006e80ff3e77ac */ /* 0x000e660008000800 */
[----:B------:R-:W-:Y:S02]  /*18d0*/  ULEA.HI UR4, UR4, UR5, URZ, 0x7 ;  /* 0x0000000504047291 */ /* 0x000fe4000f8f38ff */
[----:B------:R-:W-:Y:S02]  /*18e0*/  UIADD3 UR5, UPT, UPT, UR6, -0x1, URZ ;  /* 0xffffffff06057890 */ /* 0x000fe4000fffe0ff */
[----:B------:R-:W-:-:S02]  /*18f0*/  USHF.R.S32.HI UR65, URZ, 0x7, UR4 ;  /* 0x00000007ff417899 */ /* 0x000fc40008011404 */
[----:B------:R-:W-:Y:S02]  /*1900*/  UISETP.GE.U32.AND UP2, UPT, UR5, -0xff, UPT ;  /* 0xffffff010500788c */ /* 0x000fe4000bf46070 */
[----:B------:R-:W-:Y:S02]  /*1910*/  UISETP.LT.U32.AND UP0, UPT, UR65, 0x3, UPT ;  /* 0x000000034100788c */ /* 0x000fe4000bf01070 */
[----:B------:R-:W-:Y:S02]  /*1920*/  ULOP3.LUT UR5, UR7, 0x40, URZ, 0xc0, !UPT ;  /* 0x0000004007057892 */ /* 0x000fe4000f8ec0ff */
[----:B------:R-:W-:Y:S02]  /*1930*/  USEL UR64, UR65, 0x3, UP0 ;  /* 0x0000000341407887 */ /* 0x000fe40008000000 */
[----:B------:R-:W-:Y:S02]  /*1940*/  ULOP3.LUT UR69, UR69, 0x20, URZ, 0xc0, !UPT ;  /* 0x0000002045457892 */ /* 0x000fe4000f8ec0ff */
[----:B------:R-:W-:-:S02]  /*1950*/  UIADD3 UR4, UPT, UPT, UR64, -0x1, URZ ;  /* 0xffffffff40047890 */ /* 0x000fc4000fffe0ff */
[----:B------:R-:W-:Y:S02]  /*1960*/  @UP2 UIADD3 UR4, UPT, UPT, UR64, URZ, URZ ;  /* 0x000000ff40042290 */ /* 0x000fe4000fffe0ff */
[----:B------:R-:W-:Y:S02]  /*1970*/  USEL UR37, UR40, 0x2, UP1 ;  /* 0x0000000228257887 */ /* 0x000fe40008800000 */
[----:B------:R-:W-:Y:S02]  /*1980*/  ULEA.HI UR67, UR31, UR5, URZ, 0x1b ;  /* 0x000000051f437291 */ /* 0x000fe4000f8fd8ff */
[----:B------:R-:W-:Y:S02]  /*1990*/  UIADD3 UR68, UPT, UPT, UR65, -UR64, URZ ;  /* 0x8000004041447290 */ /* 0x000fe4000fffe0ff */
[----:B------:R-:W-:Y:S02]  /*19a0*/  UIADD3 UR38, UPT, UPT, UR4, 0x1, URZ ;  /* 0x0000000104267890 */ /* 0x000fe4000fffe0ff */
[----:B------:R-:W-:Y:S01]  /*19b0*/  UIADD3 UR66, UPT, UPT, -UR4, URZ, URZ ;  /* 0x000000ff04427290 */ /* 0x000fe2000fffe1ff */
[----:B-123--:R-:W-:-:S11]  /*19c0*/  UMOV UR23, URZ ;  /* 0x000000ff00177c82 */ /* 0x00efd60008000000 */
.L_x_46:
[----:B------:R-:W-:Y:S01]  /*19d0*/  UISETP.NE.AND UP0, UPT, UR61, URZ, UPT ;  /* 0x000000ff3d00728c */ /* 0x000fe2000bf05270 */
[----:B-1----:R-:W1:Y:S08]  /*19e0*/  S2UR UR61, SR_CgaCtaId ;  /* 0x00000000003d79c3 */ /* 0x002e700000008800 */
[----:B---3--:R-:W-:Y:S05]  /*19f0*/  BRA.U UP0, `(.L_x_23) ;  /* 0x0000000100347547 */ /* 0x008fea000b800000 */
[----:B------:R-:W2:Y:S01]  /*1a00*/  S2R R0, SR_CgaCtaId ;  /* 0x0000000000007919 */ /* 0x000ea20000008800 */
[----:B------:R-:W-:Y:S02]  /*1a10*/  MOV R3, 0x400 ;  /* 0x0000040000037802 */ /* 0x000fe40000000f00 */
[----:B------:R-:W-:Y:S02]  /*1a20*/  SHF.L.U32 R2, R8, 0x1f, RZ ;  /* 0x0000001f08027819 */ /* 0x000fe400000006ff */
[----:B--2---:R-:W-:-:S05]  /*1a30*/  LEA R0, R0, R3, 0x18 ;  /* 0x0000000300007211 */ /* 0x004fca00078ec0ff */
[----:B------:R-:W-:-:S04]  /*1a40*/  IMAD R3, R9, 0x8, R0 ;  /* 0x0000000809037824 */ /* 0x000fc800078e0200 */
[----:B------:R-:W2:Y:S02]  /*1a50*/  SYNCS.PHASECHK.TRANS64.TRYWAIT P0, [R3+URZ+0xe0], R2 ;  /* 0x0000e002030075a7 */ /* 0x000ea400080011ff */
[----:B--2---:R-:W-:Y:S05]  /*1a60*/  @!P0 BRA `(.L_x_24) ;  /* 0x0000006c00848947 */ /* 0x004fea0003800000 */
.L_x_136:
[----:B------:R-:W-:Y:S01]  /*1a70*/  VIADD R9, R9, 0x1 ;  /* 0x0000000109097836 */ /* 0x000fe20000000000 */
[----:B------:R2:W-:Y:S04]  /*1a80*/  SYNCS.ARRIVE.TRANS64.A1T0 RZ, [R3+URZ+0xd0], RZ ;  /* 0x0000d0ff03ff79a7 */ /* 0x0005e800081000ff */
[----:B------:R-:W-:-:S04]  /*1a90*/  ISETP.NE.AND P0, PT, R9, 0x2, PT ;  /* 0x000000020900780c */ /* 0x000fc80003f05270 */
[----:B------:R-:W-:Y:S02]  /*1aa0*/  SEL R9, R9, RZ, P0 ;  /* 0x000000ff09097207 */ /* 0x000fe40000000000 */
[----:B--2---:R-:W-:-:S04]  /*1ab0*/  SEL R3, RZ, 0x1, P0 ;  /* 0x00000001ff037807 */ /* 0x004fc80000000000 */
[----:B------:R-:W-:Y:S02]  /*1ac0*/  LOP3.LUT R8, R8, R3, RZ, 0x3c, !PT ;  /* 0x0000000308087212 */ /* 0x000fe400078e3cff */
.L_x_23:
[----:B------:R-:W-:Y:S01]  /*1ad0*/  UMOV UR22, 0x400 ;  /* 0x0000040000167882 */ /* 0x000fe20000000000 */
[----:B------:R-:W-:Y:S01]  /*1ae0*/  SHF.L.U32 R0, R12, 0x1f, RZ ;  /* 0x0000001f0c007819 */ /* 0x000fe200000006ff */
[----:B-1----:R-:W-:Y:S02]  /*1af0*/  ULEA UR22, UR61, UR22, 0x18 ;  /* 0x000000163d167291 */ /* 0x002fe4000f8ec0ff */
[----:B------:R-:W-:Y:S02]  /*1b00*/  UISETP.GE.U32.AND UP0, UPT, UR70, 0xff, UPT ;  /* 0x000000ff4600788c */ /* 0x000fe4000bf06070 */
[----:B------:R-:W-:Y:S02]  /*1b10*/  ULEA UR4, UR23, UR22, 0x3 ;  /* 0x0000001617047291 */ /* 0x000fe4000f8e18ff */
[----:B------:R-:W-:-:S03]  /*1b20*/  ULEA UR27, UR21, UR69, 0x6 ;  /* 0x00000045151b7291 */ /* 0x000fc6000f8e30ff */
[----:B------:R-:W-:-:S04]  /*1b30*/  UMOV UR21, URZ ;  /* 0x000000ff00157c82 */ /* 0x000fc80008000000 */
[----:B------:R1:W2:Y:S01]  /*1b40*/  SYNCS.PHASECHK.TRANS64.TRYWAIT P1, [UR4+0x18], R0 ;  /* 0x00001800ff0075a7 */ /* 0x0002a20008021104 */
[----:B------:R-:W-:-:S04]  /*1b50*/  ULEA.HI UR4, UR20, UR20, URZ, 0x1 ;  /* 0x0000001414047291 */ /* 0x000fc8000f8f08ff */
[----:B------:R-:W-:-:S04]  /*1b60*/  USHF.L.U32 UR4, UR4, 0x6, URZ ;  /* 0x0000000604047899 */ /* 0x000fc800080006ff */
[----:B------:R-:W-:-:S04]  /*1b70*/  ULOP3.LUT UR59, UR4, 0xffffff80, URZ, 0xc0, !UPT ;  /* 0xffffff80043b7892 */ /* 0x000fc8000f8ec0ff */
[----:B------:R-:W-:Y:S01]  /*1b80*/  UIADD3 UR59, UPT, UPT, UR67, UR59, URZ ;  /* 0x0000003b433b7290 */ /* 0x000fe2000fffe0ff */
[----:B------:R-:W-:Y:S11]  /*1b90*/  BRA.U !UP0, `(.L_x_25) ;  /* 0x0000000508607547 */ /* 0x000ff6000b800000 */
[----:B------:R-:W-:Y:S01]  /*1ba0*/  UMOV UR29, UR66 ;  /* 0x00000042001d7c82 */ /* 0x000fe20008000000 */
[----:B------:R-:W-:Y:S01]  /*1bb0*/  UMOV UR6, UR23 ;  /* 0x0000001700067c82 */ /* 0x000fe20008000000 */
[----:B------:R-:W-:-:S05]  /*1bc0*/  UMOV UR42, 0x40 ;  /* 0x00000040002a7882 */ /* 0x000fca0000000000 */
.L_x_33:
[----:B------:R-:W-:Y:S01]  /*1bd0*/  ULEA UR7, UR6, UR22, 0x3 ;  /* 0x0000001606077291 */ /* 0x000fe2000f8e18ff */
[----:B--2---:R-:W-:Y:S01]  /*1be0*/  @P4 MOV R2, 0x18000 ;  /* 0x0001800000024802 */ /* 0x004fe20000000f00 */
[----:B--23--:R-:W-:Y:S10]  /*1bf0*/  @P1 BRA `(.L_x_26) ;  /* 0x00000000000c1947 */ /* 0x00cff40003800000 */
[----:B------:R-:W-:-:S04]  /*1c00*/  SHF.L.U32 R3, R12, 0x1f, RZ ;  /* 0x0000001f0c037819 */ /* 0x000fc800000006ff */
[----:B------:R-:W2:Y:S02]  /*1c10*/  SYNCS.PHASECHK.TRANS64.TRYWAIT P0, [UR7+0x18], R3 ;  /* 0x00001803ff0075a7 */ /* 0x000ea40008001107 */
[----:B--2---:R-:W-:Y:S05]  /*1c20*/  @!P0 BRA `(.L_x_27) ;  /* 0x0000006c00288947 */ /* 0x004fea0003800000 */
.L_x_26:
[----:B------:R2:W-:Y:S01]  /*1c30*/  @P4 SYNCS.ARRIVE.TRANS64 RZ, [UR7], R2 ;  /* 0x00000002ffff49a7 */ /* 0x0005e20008000007 */
[----:B------:R-:W-:Y:S02]  /*1c40*/  ULOP3.LUT UR4, UR37, 0x2, URZ, 0xfc, !UPT ;  /* 0x0000000225047892 */ /* 0x000fe4000f8efcff */
[----:B------:R-:W-:Y:S02]  /*1c50*/  UIADD3 UR29, UPT, UPT, UR29, 0x1, URZ ;  /* 0x000000011d1d7890 */ /* 0x000fe4000fffe0ff */
[----:B------:R-:W-:Y:S02]  /*1c60*/  UISETP.NE.AND UP0, UPT, UR4, 0x2, UPT ;  /* 0x000000020400788c */ /* 0x000fe4000bf05270 */
[----:B------:R-:W-:-:S07]  /*1c70*/  UISETP.NE.AND UP2, UPT, UR29, 0x1, UPT ;  /* 0x000000011d00788c */ /* 0x000fce000bf45270 */
[----:B------:R-:W-:Y:S05]  /*1c80*/  BRA.U UP0, `(.L_x_28) ;  /* 0x0000000100047547 */ /* 0x000fea000b800000 */
[----:B------:R-:W-:Y:S05]  /*1c90*/  BPT.TRAP 0x1 ;  /* 0x000000040000795c */ /* 0x000fea0000300000 */
.L_x_28:
[----:B------:R-:W-:Y:S04]  /*1ca0*/  BSSY.RECONVERGENT B0, `(.L_x_29) ;  /* 0x0000003000007945 */ /* 0x000fe80003800200 */
[----:B------:R-:W-:Y:S05]  /*1cb0*/  @!P3 BRA `(.L_x_30) ;  /* 0x000000000004b947 */ /* 0x000fea0003800000 */
[----:B------:R-:W-:Y:S05]  /*1cc0*/  BPT.TRAP 0x1 ;  /* 0x000000040000795c */ /* 0x000fea0000300000 */
.L_x_30:
[----:B------:R-:W-:Y:S05]  /*1cd0*/  BSYNC.RECONVERGENT B0 ;  /* 0x0000000000007941 */ /* 0x000fea0003800200 */
.L_x_29:
[----:B------:R-:W-:Y:S01]  /*1ce0*/  UIADD3 UR4, UPT, UPT, UR6, 0x1, URZ ;  /* 0x0000000106047890 */ /* 0x000fe2000fffe0ff */
[----:B------:R-:W-:Y:S01]  /*1cf0*/  BSSY.RECONVERGENT B0, `(.L_x_31) ;  /* 0x000003e000007945 */ /* 0x000fe20003800200 */
[----:B------:R-:W-:Y:S02]  /*1d00*/  ELECT P0, URZ, PT ;  /* 0x0000000000ff782f */ /* 0x000fe40003800000 */
[----:B------:R-:W-:-:S04]  /*1d10*/  UISETP.NE.AND UP0, UPT, UR4, 0x3, UPT ;  /* 0x000000030400788c */ /* 0x000fc8000bf05270 */
[----:B------:R-:W-:Y:S02]  /*1d20*/  USEL UR5, URZ, 0x1, UP0 ;  /* 0x00000001ff057887 */ /* 0x000fe40008000000 */
[----:B------:R-:W-:-:S04]  /*1d30*/  USEL UR23, UR4, URZ, UP0 ;  /* 0x000000ff04177287 */ /* 0x000fc80008000000 */
[----:B------:R-:W-:Y:S01]  /*1d40*/  ULEA UR4, UR23, UR22, 0x3 ;  /* 0x0000001617047291 */ /* 0x000fe2000f8e18ff */
[----:B------:R-:W-:-:S04]  /*1d50*/  LOP3.LUT R12, R12, UR5, RZ, 0x3c, !PT ;  /* 0x000000050c0c7c12 */ /* 0x000fc8000f8e3cff */
[----:B-1----:R-:W-:-:S04]  /*1d60*/  SHF.L.U32 R0, R12, 0x1f, RZ ;  /* 0x0000001f0c007819 */ /* 0x002fc800000006ff */
[----:B------:R1:W3:Y:S01]  /*1d70*/  SYNCS.PHASECHK.TRANS64.TRYWAIT P1, [UR4+0x18], R0 ;  /* 0x00001800ff0075a7 */ /* 0x0002e20008021104 */
[----:B------:R-:W-:Y:S05]  /*1d80*/  @!P0 BRA `(.L_x_32) ;  /* 0x0000000000d08947 */ /* 0x000fea0003800000 */
[----:B------:R-:W-:Y:S02]  /*1d90*/  ULEA UR32, UR6, UR31, 0xd ;  /* 0x0000001f06207291 */ /* 0x000fe4000f8e68ff */
[----:B------:R-:W-:Y:S02]  /*1da0*/  UIADD3 UR4, UP1, UPT, UR54, 0x80, URZ ;  /* 0x0000008036047890 */ /* 0x000fe4000ff3e0ff */
[----:B------:R-:W-:Y:S02]  /*1db0*/  ULEA UR32, UR32, UR22, 0x2 ;  /* 0x0000001620207291 */ /* 0x000fe4000f8e10ff */
[----:B------:R-:W-:Y:S02]  /*1dc0*/  ULEA UR13, UR6, UR22, 0xe ;  /* 0x00000016060d7291 */ /* 0x000fe4000f8e70ff */
[----:B------:R-:W-:Y:S02]  /*1dd0*/  UIADD3 UR14, UP0, UPT, UR54, 0x180, URZ ;  /* 0x00000180360e7890 */ /* 0x000fe4000ff1e0ff */
[----:B------:R-:W-:-:S02]  /*1de0*/  UIADD3 UR58, UPT, UPT, UR42, -0x40, URZ ;  /* 0xffffffc02a3a7890 */ /* 0x000fc4000fffe0ff */
[----:B------:R-:W-:Y:S02]  /*1df0*/  ULOP3.LUT UR57, UR7, 0xfefffff8, URZ, 0xc0, !UPT ;  /* 0xfefffff807397892 */ /* 0x000fe4000f8ec0ff */
[----:B------:R-:W-:Y:S02]  /*1e00*/  UIADD3.X UR5, UPT, UPT, URZ, UR55, URZ, UP1, !UPT ;  /* 0x00000037ff057290 */ /* 0x000fe40008ffe4ff */
[----:B------:R-:W-:Y:S02]  /*1e10*/  UIADD3 UR56, UPT, UPT, UR32, 0x6400, URZ ;  /* 0x0000640020387890 */ /* 0x000fe4000fffe0ff */
[----:B------:R-:W-:Y:S02]  /*1e20*/  UPRMT UR17, URZ, 0x5410, UR30 ;  /* 0x00005410ff117896 */ /* 0x000fe4000800001e */
[----:B------:R-:W-:Y:S02]  /*1e30*/  UIADD3 UR50, UPT, UPT, UR42, -0x20, URZ ;  /* 0xffffffe02a327890 */ /* 0x000fe4000fffe0ff */
[----:B------:R-:W-:-:S02]  /*1e40*/  UIADD3 UR48, UPT, UPT, UR32, 0x8400, URZ ;  /* 0x0000840020307890 */ /* 0x000fc4000fffe0ff */
[----:B------:R-:W-:Y:S02]  /*1e50*/  UIADD3 UR40, UPT, UPT, UR32, 0xa400, URZ ;  /* 0x0000a40020287890 */ /* 0x000fe4000fffe0ff */
[----:B------:R-:W-:Y:S02]  /*1e60*/  UIADD3 UR34, UPT, UPT, UR42, 0x20, URZ ;  /* 0x000000202a227890 */ /* 0x000fe4000fffe0ff */
[----:B------:R-:W-:Y:S02]  /*1e70*/  UIADD3 UR32, UPT, UPT, UR32, 0xc400, URZ ;  /* 0x0000c40020207890 */ /* 0x000fe4000fffe0ff */
[----:B------:R-:W-:Y:S02]  /*1e80*/  UIADD3.X UR15, UPT, UPT, URZ, UR55, URZ, UP0, !UPT ;  /* 0x00000037ff0f7290 */ /* 0x000fe400087fe4ff */
[----:B------:R-:W-:Y:S02]  /*1e90*/  UIADD3 UR24, UPT, UPT, UR13, 0x1e400, URZ ;  /* 0x0001e4000d187890 */ /* 0x000fe4000fffe0ff */
[----:B------:R-:W-:Y:S01]  /*1ea0*/  UIADD3 UR8, UPT, UPT, UR13, 0x1f400, URZ ;  /* 0x0001f4000d087890 */ /* 0x000fe2000fffe0ff */
[----:B------:R-:W-:Y:S01]  /*1eb0*/  UMOV UR46, 0x0 ;  /* 0x00000000002e7882 */ /* 0x000fe20000000000 */
[----:B------:R-:W-:Y:S01]  /*1ec0*/  UMOV UR47, 0x10000000 ;  /* 0x10000000002f7882 */ /* 0x000fe20000000000 */
[----:B------:R-:W-:Y:S01]  /*1ed0*/  UMOV UR51, UR59 ;  /* 0x0000003b00337c82 */ /* 0x000fe20008000000 */
[----:B------:R-:W-:Y:S01]  /*1ee0*/  UMOV UR52, UR60 ;  /* 0x0000003c00347c82 */ /* 0x000fe20008000000 */
[----:B------:R-:W-:Y:S01]  /*1ef0*/  UMOV UR49, UR57 ;  /* 0x0000003900317c82 */ /* 0x000fe20008000000 */
[----:B------:R-:W-:Y:S01]  /*1f00*/  UMOV UR43, UR59 ;  /* 0x0000003b002b7c82 */ /* 0x000fe20008000000 */
[----:B------:R-:W-:Y:S01]  /*1f10*/  UMOV UR44, UR60 ;  /* 0x0000003c002c7c82 */ /* 0x000fe20008000000 */
[----:B------:R-:W-:Y:S01]  /*1f20*/  UMOV UR41, UR57 ;  /* 0x0000003900297c82 */ /* 0x000fe20008000000 */
[----:B------:R-:W-:Y:S01]  /*1f30*/  UTMALDG.3D.MULTICAST.2CTA [UR56], [UR4], UR17, desc[UR46] ;  /* 0x00002e38040073b4 */ /* 0x000fe20008211811 */
[----:B------:R-:W-:Y:S01]  /*1f40*/  UMOV UR35, UR59 ;  /* 0x0000003b00237c82 */ /* 0x000fe20008000000 */
        /* <DEDUP_REMOVED lines=10> */
[----:B------:R-:W-:Y:S01]  /*1ff0*/  UIADD3 UR16, UPT, UPT, UR13, 0x20400, URZ ;  /* 0x000204000d107890 */ /* 0x000fe2000fffe0ff */
[----:B------:R-:W-:Y:S01]  /*2000*/  UMOV UR18, UR42 ;  /* 0x0000002a00127c82 */ /* 0x000fe20008000000 */
[----:B------:R-:W-:Y:S01]  /*2010*/  UMOV UR19, UR27 ;  /* 0x0000001b00137c82 */ /* 0x000fe20008000000 */
[----:B------:R-:W-:Y:S01]  /*2020*/  UTMALDG.3D.MULTICAST.2CTA [UR40], [UR4], UR17, desc[UR46] ;  /* 0x00002e28040073b4 */ /* 0x000fe20008211811 */
[----:B------:R-:W-:Y:S01]  /*2030*/  UMOV UR20, UR60 ;  /* 0x0000003c00147c82 */ /* 0x000fe20008000000 */
[----:B------:R4:W-:Y:S01]  /*2040*/  UTMALDG.3D.MULTICAST.2CTA [UR32], [UR4], UR17, desc[UR46] ;  /* 0x00002e20040073b4 */ /* 0x0009e20008211811 */
[----:B------:R-:W-:Y:S01]  /*2050*/  UTMALDG.3D.2CTA [UR24], [UR14], desc[UR46] ;  /* 0x00002e180e0075b4 */ /* 0x000fe20008211000 */
[----:B------:R2:W-:Y:S01]  /*2060*/  UTMALDG.3D.2CTA [UR8], [UR14], desc[UR46] ;  /* 0x00002e080e0075b4 */ /* 0x0005e20008211000 */
[----:B----4-:R-:W-:-:S02]  /*2070*/  UMOV UR17, UR57 ;  /* 0x0000003900117c82 */ /* 0x010fc40008000000 */
[----:B------:R4:W-:Y:S01]  /*2080*/  UTMALDG.3D.2CTA [UR16], [UR14], desc[UR46] ;  /* 0x00002e100e0075b4 */ /* 0x0009e20008211000 */
[----:B--2---:R-:W-:Y:S01]  /*2090*/  UIADD3 UR8, UPT, UPT, UR13, 0x21400, URZ ;  /* 0x000214000d087890 */ /* 0x004fe2000fffe0ff */
[----:B------:R-:W-:-:S08]  /*20a0*/  UMOV UR10, UR34 ;  /* 0x00000022000a7c82 */ /* 0x000fd00008000000 */
[----:B------:R4:W-:Y:S02]  /*20b0*/  UTMALDG.3D.2CTA [UR8], [UR14], desc[UR46] ;  /* 0x00002e080e0075b4 */ /* 0x0009e40008211000 */
[----:B----4-:R-:W-:Y:S01]  /*20c0*/  NOP ;  /* 0x0000000000007918 */ /* 0x010fe20000000000 */
.L_x_32:
[----:B------:R-:W-:Y:S05]  /*20d0*/  BSYNC.RECONVERGENT B0 ;  /* 0x0000000000007941 */ /* 0x000fea0003800200 */
.L_x_31:
[----:B------:R-:W-:Y:S01]  /*20e0*/  UIADD3 UR42, UPT, UPT, UR42, 0x80, URZ ;  /* 0x000000802a2a7890 */ /* 0x000fe2000fffe0ff */
[----:B------:R-:W-:Y:S01]  /*20f0*/  UMOV UR6, UR23 ;  /* 0x0000001700067c82 */ /* 0x000fe20008000000 */
[----:B------:R-:W-:Y:S01]  /*2100*/  UMOV UR21, UR38 ;  /* 0x0000002600157c82 */ /* 0x000fe20008000000 */
[----:B------:R-:W-:Y:S09]  /*2110*/  BRA.U UP2, `(.L_x_33) ;  /* 0xfffffff902ac7547 */ /* 0x000ff2000b83ffff */
.L_x_25:
[----:B------:R-:W-:Y:S01]  /*2120*/  ULEA UR4, UR23, UR22, 0x3 ;  /* 0x0000001617047291 */ /* 0x000fe2000f8e18ff */
[----:B-1----:R-:W-:Y:S01]  /*2130*/  SHF.L.U32 R0, R12, 0x1f, RZ ;  /* 0x0000001f0c007819 */ /* 0x002fe200000006ff */
[----:B------:R-:W-:Y:S01]  /*2140*/  @!P2 SYNCS.ARRIVE.TRANS64.A1T0 RZ, [UR22+0x68], RZ ;  /* 0x000068ffffffa9a7 */ /* 0x000fe20008100016 */
[----:B------:R-:W-:-:S06]  /*2150*/  UISETP.GT.AND UP0, UPT, UR65, UR64, UPT ;  /* 0x000000404100728c */ /* 0x000fcc000bf04270 */
[----:B--23--:R1:W2:Y:S03]  /*2160*/  SYNCS.PHASECHK.TRANS64.TRYWAIT P1, [UR4+0x18], R0 ;  /* 0x00001800ff0075a7 */ /* 0x00c2a60008021104 */
[----:B------:R-:W-:Y:S05]  /*2170*/  BRA.U !UP0, `(.L_x_34) ;  /* 0x0000000508587547 */ /* 0x000fea000b800000 */
[----:B------:R-:W-:Y:S01]  /*2180*/  UIADD3 UR29, UPT, UPT, UR68, UR21, URZ ;  /* 0x00000015441d7290 */ /* 0x000fe2000fffe0ff */
[----:B------:R-:W-:-:S11]  /*2190*/  UMOV UR6, UR23 ;  /* 0x0000001700067c82 */ /* 0x000fd60008000000 */
.L_x_42:
[----:B------:R-:W-:Y:S01]  /*21a0*/  ULEA UR7, UR6, UR22, 0x3 ;  /* 0x0000001606077291 */ /* 0x000fe2000f8e18ff */
[----:B--2---:R-:W-:Y:S01]  /*21b0*/  @P4 MOV R2, 0x18000 ;  /* 0x0001800000024802 */ /* 0x004fe20000000f00 */
[----:B--23--:R-:W-:Y:S10]  /*21c0*/  @P1 BRA `(.L_x_35) ;  /* 0x00000000000c1947 */ /* 0x00cff40003800000 */
[----:B------:R-:W-:-:S04]  /*21d0*/  SHF.L.U32 R3, R12, 0x1f, RZ ;  /* 0x0000001f0c037819 */ /* 0x000fc800000006ff */
[----:B------:R-:W2:Y:S02]  /*21e0*/  SYNCS.PHASECHK.TRANS64.TRYWAIT P0, [UR7+0x18], R3 ;  /* 0x00001803ff0075a7 */ /* 0x000ea40008001107 */
[----:B--2---:R-:W-:Y:S05]  /*21f0*/  @!P0 BRA `(.L_x_36) ;  /* 0x0000006400cc8947 */ /* 0x004fea0003800000 */
.L_x_35:
[----:B------:R2:W-:Y:S01]  /*2200*/  @P4 SYNCS.ARRIVE.TRANS64 RZ, [UR7], R2 ;  /* 0x00000002ffff49a7 */ /* 0x0005e20008000007 */
[----:B------:R-:W-:-:S04]  /*2210*/  ULOP3.LUT UR4, UR37, 0x2, URZ, 0xfc, !UPT ;  /* 0x0000000225047892 */ /* 0x000fc8000f8efcff */
[----:B------:R-:W-:-:S09]  /*2220*/  UISETP.NE.AND UP0, UPT, UR4, 0x2, UPT ;  /* 0x000000020400788c */ /* 0x000fd2000bf05270 */
[----:B------:R-:W-:Y:S05]  /*2230*/  BRA.U UP0, `(.L_x_37) ;  /* 0x0000000100047547 */ /* 0x000fea000b800000 */
[----:B------:R-:W-:Y:S05]  /*2240*/  BPT.TRAP 0x1 ;  /* 0x000000040000795c */ /* 0x000fea0000300000 */
.L_x_37:
[----:B------:R-:W-:Y:S04]  /*2250*/  BSSY.RECONVERGENT B0, `(.L_x_38) ;  /* 0x0000003000007945 */ /* 0x000fe80003800200 */
[----:B------:R-:W-:Y:S05]  /*2260*/  @!P3 BRA `(.L_x_39) ;  /* 0x000000000004b947 */ /* 0x000fea0003800000 */
[----:B------:R-:W-:Y:S05]  /*2270*/  BPT.TRAP 0x1 ;  /* 0x000000040000795c */ /* 0x000fea0000300000 */
.L_x_39:
[----:B------:R-:W-:Y:S05]  /*2280*/  BSYNC.RECONVERGENT B0 ;  /* 0x0000000000007941 */ /* 0x000fea0003800200 */
.L_x_38:
        /* <DEDUP_REMOVED lines=14> */
[----:B------:R-:W-:Y:S02]  /*2370*/  USHF.L.U32 UR58, UR21, 0x7, URZ ;  /* 0x00000007153a7899 */ /* 0x000fe400080006ff */
[----:B------:R-:W-:Y:S02]  /*2380*/  ULEA UR13, UR6, UR22, 0xe ;  /* 0x00000016060d7291 */ /* 0x000fe4000f8e70ff */
[----:B------:R-:W-:-:S02]  /*2390*/  UIADD3 UR14, UP0, UPT, UR54, 0x180, URZ ;  /* 0x00000180360e7890 */ /* 0x000fc4000ff1e0ff */
[----:B------:R-:W-:Y:S02]  /*23a0*/  ULOP3.LUT UR57, UR7, 0xfefffff8, URZ, 0xc0, !UPT ;  /* 0xfefffff807397892 */ /* 0x000fe4000f8ec0ff */
[----:B------:R-:W-:Y:S02]  /*23b0*/  UIADD3.X UR5, UPT, UPT, URZ, UR55, URZ, UP1, !UPT ;  /* 0x00000037ff057290 */ /* 0x000fe40008ffe4ff */
[----:B------:R-:W-:Y:S02]  /*23c0*/  UIADD3 UR56, UPT, UPT, UR32, 0x6400, URZ ;  /* 0x0000640020387890 */ /* 0x000fe4000fffe0ff */
[----:B------:R-:W-:Y:S02]  /*23d0*/  UPRMT UR16, URZ, 0x5410, UR30 ;  /* 0x00005410ff107896 */ /* 0x000fe4000800001e */
[----:B------:R-:W-:Y:S02]  /*23e0*/  UIADD3 UR50, UPT, UPT, UR58, 0x20, URZ ;  /* 0x000000203a327890 */ /* 0x000fe4000fffe0ff */
[----:B------:R-:W-:-:S02]  /*23f0*/  UIADD3 UR48, UPT, UPT, UR32, 0x8400, URZ ;  /* 0x0000840020307890 */ /* 0x000fc4000fffe0ff */
[----:B------:R-:W-:Y:S02]  /*2400*/  UIADD3 UR42, UPT, UPT, UR58, 0x40, URZ ;  /* 0x000000403a2a7890 */ /* 0x000fe4000fffe0ff */
[----:B------:R-:W-:Y:S02]  /*2410*/  UIADD3 UR40, UPT, UPT, UR32, 0xa400, URZ ;  /* 0x0000a40020287890 */ /* 0x000fe4000fffe0ff */
[----:B------:R-:W-:Y:S02]  /*2420*/  UIADD3 UR34, UPT, UPT, UR58, 0x60, URZ ;  /* 0x000000603a227890 */ /* 0x000fe4000fffe0ff */
[----:B------:R-:W-:Y:S02]  /*2430*/  UIADD3 UR32, UPT, UPT, UR32, 0xc400, URZ ;  /* 0x0000c40020207890 */ /* 0x000fe4000fffe0ff */
[----:B------:R-:W-:Y:S02]  /*2440*/  UIADD3.X UR15, UPT, UPT, URZ, UR55, URZ, UP0, !UPT ;  /* 0x00000037ff0f7290 */ /* 0x000fe400087fe4ff */
[----:B------:R-:W-:-:S02]  /*2450*/  UIADD3 UR24, UPT, UPT, UR13, 0x1e400, URZ ;  /* 0x0001e4000d187890 */ /* 0x000fc4000fffe0ff */
        /* <DEDUP_REMOVED lines=26> */
[----:B------:R4:W-:Y:S01]  /*2600*/  UTMALDG.3D.MULTICAST.2CTA [UR32], [UR4], UR16, desc[UR46] ;  /* 0x00002e20040073b4 */ /* 0x0009e20008211810 */
[----:B------:R-:W-:Y:S01]  /*2610*/  UTMALDG.3D.2CTA [UR24], [UR14], desc[UR46] ;  /* 0x00002e180e0075b4 */ /* 0x000fe20008211000 */
[----:B------:R2:W-:Y:S01]  /*2620*/  UTMALDG.3D.2CTA [UR8], [UR14], desc[UR46] ;  /* 0x00002e080e0075b4 */ /* 0x0005e20008211000 */
[----:B----4-:R-:W-:-:S09]  /*2630*/  UIADD3 UR16, UPT, UPT, UR13, 0x20400, URZ ;  /* 0x000204000d107890 */ /* 0x010fd2000fffe0ff */
[----:B------:R4:W-:Y:S01]  /*2640*/  UTMALDG.3D.2CTA [UR16], [UR14], desc[UR46] ;  /* 0x00002e100e0075b4 */ /* 0x0009e20008211000 */
[----:B--2---:R-:W-:Y:S01]  /*2650*/  UIADD3 UR8, UPT, UPT, UR13, 0x21400, URZ ;  /* 0x000214000d087890 */ /* 0x004fe2000fffe0ff */
[----:B------:R-:W-:-:S08]  /*2660*/  UMOV UR10, UR34 ;  /* 0x00000022000a7c82 */ /* 0x000fd00008000000 */
[----:B------:R4:W-:Y:S02]  /*2670*/  UTMALDG.3D.2CTA [UR8], [UR14], desc[UR46] ;  /* 0x00002e080e0075b4 */ /* 0x0009e40008211000 */
[----:B----4-:R-:W-:Y:S01]  /*2680*/  NOP ;  /* 0x0000000000007918 */ /* 0x010fe20000000000 */
.L_x_41:
[----:B------:R-:W-:Y:S05]  /*2690*/  BSYNC.RECONVERGENT B0 ;  /* 0x0000000000007941 */ /* 0x000fea0003800200 */
.L_x_40:
[----:B------:R-:W-:Y:S01]  /*26a0*/  UIADD3 UR21, UPT, UPT, UR21, 0x1, URZ ;  /* 0x0000000115157890 */ /* 0x000fe2000fffe0ff */
[----:B------:R-:W-:-:S03]  /*26b0*/  UMOV UR6, UR23 ;  /* 0x0000001700067c82 */ /* 0x000fc60008000000 */
[----:B------:R-:W-:-:S09]  /*26c0*/  UISETP.NE.AND UP0, UPT, UR21, UR29, UPT ;  /* 0x0000001d1500728c */ /* 0x000fd2000bf05270 */
[----:B------:R-:W-:Y:S05]  /*26d0*/  BRA.U UP0, `(.L_x_42) ;  /* 0xfffffff900b07547 */ /* 0x000fea000b83ffff */
.L_x_34:
[C---:B------:R-:W-:Y:S01]  /*26e0*/  LEA R3, R11.reuse, UR22, 0x3 ;  /* 0x000000160b037c11 */ /* 0x040fe2000f8e18ff */
[----:B------:R-:W-:Y:S01]  /*26f0*/  NOP ;  /* 0x0000000000007918 */ /* 0x000fe20000000000 */
[----:B-1----:R-:W-:Y:S02]  /*2700*/  SHF.L.U32 R0, R10, 0x1f, RZ ;  /* 0x0000001f0a007819 */ /* 0x002fe400000006ff */
[----:B------:R-:W-:Y:S02]  /*2710*/  LEA R5, R11, UR22, 0x4 ;  /* 0x000000160b057c11 */ /* 0x000fe4000f8e20ff */
[----:B------:R-:W1:Y:S02]  /*2720*/  SYNCS.PHASECHK.TRANS64.TRYWAIT P0, [R3+URZ+0x70], R0 ;  /* 0x00007000030075a7 */ /* 0x000e6400080011ff */
[----:B-1----:R-:W-:Y:S05]  /*2730*/  @!P0 BRA `(.L_x_43) ;  /* 0x0000006000948947 */ /* 0x002fea0003800000 */
.L_x_139:
[----:B------:R-:W4:Y:S01]  /*2740*/  LDS.128 R4, [R5+0x100] ;  /* 0x0001000005047984 */ /* 0x000f220000000c00 */
[----:B------:R-:W-:Y:S01]  /*2750*/  UISETP.GE.AND UP0, UPT, UR39, 0x1, UPT ;  /* 0x000000012700788c */ /* 0x000fe2000bf06270 */
[----:B------:R-:W-:Y:S01]  /*2760*/  @!PT LDS RZ, [RZ] ;  /* 0x00000000fffff984 */ /* 0x000fe20000000800 */
[----:B------:R-:W-:Y:S01]  /*2770*/  @!PT LDS RZ, [RZ] ;  /* 0x00000000fffff984 */ /* 0x000fe20000000800 */
[----:B------:R-:W-:Y:S01]  /*2780*/  @!PT LDS RZ, [RZ] ;  /* 0x00000000fffff984 */ /* 0x000fe20000000800 */
[----:B------:R-:W-:Y:S01]  /*2790*/  @!PT LDS RZ, [RZ] ;  /* 0x00000000fffff984 */ /* 0x000fe20000000800 */
[----:B------:R1:W-:Y:S06]  /*27a0*/  MEMBAR.ALL.CTA ;  /* 0x0000000000007992 */ /* 0x0003ec0000008000 */
[----:B-1----:R-:W1:Y:S01]  /*27b0*/  FENCE.VIEW.ASYNC.S ;  /* 0x00000000000073c6 */ /* 0x002e620000000000 */
[----:B----4-:R-:W-:-:S13]  /*27c0*/  LOP3.LUT P0, RZ, R6, 0x1, RZ, 0xc0, !PT ;  /* 0x0000000106ff7812 */ /* 0x010fda000780c0ff */
[----:B-1----:R-:W-:Y:S01]  /*27d0*/  VOTEU.ANY UP1, P0 ;  /* 0x0000000000ff7886 */ /* 0x002fe20000020100 */
[----:B------:R-:W-:-:S13]  /*27e0*/  PLOP3.LUT P0, PT, PT, PT, UP1, 0x80, 0x8 ;  /* 0x000000000008781c */ /* 0x000fda0003f0f018 */
[----:B------:R-:W-:Y:S02]  /*27f0*/  @P0 LOP3.LUT R0, R5, 0xffff, RZ, 0xc0, !PT ;  /* 0x0000ffff05000812 */ /* 0x000fe400078ec0ff */
[----:B--2---:R-:W-:Y:S02]  /*2800*/  @P0 MOV R2, R4 ;  /* 0x0000000400020202 */ /* 0x004fe40000000f00 */
[----:B------:R-:W-:Y:S01]  /*2810*/  @P0 R2UR UR5, R0 ;  /* 0x00000000000502ca */ /* 0x000fe200000e0000 */
[----:B------:R-:W-:Y:S01]  /*2820*/  VIADD R0, R3, 0x80 ;  /* 0x0000008003007836 */ /* 0x000fe20000000000 */
[----:B------:R-:W-:Y:S02]  /*2830*/  @P0 SHF.R.U32.HI R4, RZ, 0x10, R5 ;  /* 0x00000010ff040819 */ /* 0x000fe40000011605 */
[----:B------:R-:W-:Y:S02]  /*2840*/  @P0 R2UR UR6, R2 ;  /* 0x00000000020602ca */ /* 0x000fe400000e0000 */
[----:B------:R-:W-:-:S02]  /*2850*/  PRMT R0, RZ, 0x654, R0 ;  /* 0x00000654ff007816 */ /* 0x000fc40000000000 */
[----:B------:R-:W-:Y:S02]  /*2860*/  @P0 R2UR UR4, R4 ;  /* 0x00000000040402ca */ /* 0x000fe400000e0000 */
[----:B------:R1:W-:Y:S03]  /*2870*/  SYNCS.ARRIVE.TRANS64.RED.A1T0 RZ, [R0+URZ], RZ ;  /* 0x000000ff00ff79a7 */ /* 0x0003e600081004ff */
[----:B------:R-:W-:-:S04]  /*2880*/  @UP1 UMOV UR45, UR5 ;  /* 0x00000005002d1c82 */ /* 0x000fc80008000000 */
[----:B------:R-:W-:-:S04]  /*2890*/  @UP1 UMOV UR53, UR6 ;  /* 0x0000000600351c82 */ /* 0x000fc80008000000 */
[----:B------:R-:W-:Y:S01]  /*28a0*/  @UP1 UMOV UR60, UR4 ;  /* 0x00000004003c1c82 */ /* 0x000fe20008000000 */
[----:B------:R-:W-:Y:S05]  /*28b0*/  BRA.U !UP0, `(.L_x_44) ;  /* 0x0000000108d47547 */ /* 0x000fea000b800000 */
[----:B------:R-:W2:Y:S01]  /*28c0*/  LDCU.128 UR12, c[0x0][0xb10] ;  /* 0x00016200ff0c77ac */ /* 0x000ea20008000c00 */
[----:B------:R-:W4:Y:S01]  /*28d0*/  LDCU UR21, c[0x0][0xb20] ;  /* 0x00016400ff1577ac */ /* 0x000f220008000800 */
[----:B------:R-:W3:Y:S01]  /*28e0*/  LDCU UR20, c[0x0][0xb0c] ;  /* 0x00016180ff1477ac */ /* 0x000ee20008000800 */
[----:B------:R-:W1:Y:S01]  /*28f0*/  LDCU.64 UR8, c[0x0][0xb28] ;  /* 0x00016500ff0877ac */ /* 0x000e620008000a00 */
[----:B------:R-:W-:Y:S02]  /*2900*/  UISETP.NE.AND UP3, UPT, UR39, 0x1, UPT ;  /* 0x000000012700788c */ /* 0x000fe4000bf65270 */
[----:B--2---:R-:W-:Y:S02]  /*2910*/  UIMAD.WIDE.U32 UR6, UR62, UR15, URZ ;  /* 0x0000000f3e0672a5 */ /* 0x004fe4000f8e00ff */
[----:B------:R-:W-:Y:S02]  /*2920*/  UIMAD.WIDE.U32 UR4, UR63, UR12, URZ ;  /* 0x0000000c3f0472a5 */ /* 0x000fe4000f8e00ff */
[----:B------:R-:W-:-:S02]  /*2930*/  UISETP.NE.AND UP0, UPT, UR14, 0x1, UPT ;  /* 0x000000010e00788c */ /* 0x000fc4000bf05270 */
[----:B------:R-:W-:Y:S01]  /*2940*/  UIMAD.WIDE.U32 UR18, UR45, UR15, URZ ;  /* 0x0000000f2d1272a5 */ /* 0x000fe2000f8e00ff */
[----:B------:R-:W-:Y:S02]  /*2950*/  UMOV UR6, UR7 ;  /* 0x0000000700067c82 */ /* 0x000fe40008000000 */
[----:B------:R-:W-:Y:S01]  /*2960*/  UMOV UR4, UR5 ;  /* 0x0000000500047c82 */ /* 0x000fe20008000000 */
[----:B----4-:R-:W-:Y:S02]  /*2970*/  USHF.R.U32.HI UR6, URZ, UR21, UR6 ;  /* 0x00000015ff067299 */ /* 0x010fe40008011606 */
[----:B---3--:R-:W-:Y:S02]  /*2980*/  UISETP.NE.AND UP2, UPT, UR20, 0x1, UPT ;  /* 0x000000011400788c */ /* 0x008fe4000bf45270 */
[----:B------:R-:W-:Y:S02]  /*2990*/  USHF.R.U32.HI UR4, URZ, UR13, UR4 ;  /* 0x0000000dff047299 */ /* 0x000fe40008011604 */
[----:B------:R-:W-:-:S02]  /*29a0*/  USEL UR5, UR62, UR6, !UP0 ;  /* 0x000000063e057287 */ /* 0x000fc4000c000000 */
[----:B------:R-:W-:Y:S02]  /*29b0*/  USEL UR6, UR63, UR4, !UP2 ;  /* 0x000000043f067287 */ /* 0x000fe4000d000000 */
[----:B-1----:R-:W-:Y:S01]  /*29c0*/  UIMAD.WIDE.U32 UR10, UR5, UR8, URZ ;  /* 0x00000008050a72a5 */ /* 0x002fe2000f8e00ff */
[----:B------:R-:W-:Y:S01]  /*29d0*/  UMOV UR4, UR19 ;  /* 0x0000001300047c82 */ /* 0x000fe20008000000 */
[----:B------:R-:W-:Y:S02]  /*29e0*/  UIMAD.WIDE.U32 UR16, UR53, UR12, URZ ;  /* 0x0000000c351072a5 */ /* 0x000fe4000f8e00ff */
[----:B------:R-:W-:-:S03]  /*29f0*/  UIMAD.WIDE.U32 UR18, UR6, UR8, URZ ;  /* 0x00000008061272a5 */ /* 0x000fc6000f8e00ff */
[----:B------:R-:W-:Y:S01]  /*2a00*/  UMOV UR10, UR11 ;  /* 0x0000000b000a7c82 */ /* 0x000fe20008000000 */
[----:B------:R-:W-:Y:S02]  /*2a10*/  USHF.R.U32.HI UR4, URZ, UR21, UR4 ;  /* 0x00000015ff047299 */ /* 0x000fe40008011604 */
[----:B------:R-:W-:Y:S01]  /*2a20*/  @UP3 USHF.R.U32.HI UR5, URZ, UR9, UR10 ;  /* 0x00000009ff053299 */ /* 0x000fe2000801160a */
[----:B------:R-:W-:Y:S01]  /*2a30*/  UMOV UR16, UR17 ;  /* 0x0000001100107c82 */ /* 0x000fe20008000000 */
[----:B------:R-:W-:Y:S01]  /*2a40*/  UMOV UR18, UR19 ;  /* 0x0000001300127c82 */ /* 0x000fe20008000000 */
[----:B------:R-:W-:Y:S02]  /*2a50*/  USHF.R.U32.HI UR13, URZ, UR13, UR16 ;  /* 0x0000000dff0d7299 */ /* 0x000fe40008011610 */
[----:B------:R-:W-:Y:S02]  /*2a60*/  USEL UR4, UR45, UR4, !UP0 ;  /* 0x000000042d047287 */ /* 0x000fe4000c000000 */
[----:B------:R-:W-:-:S02]  /*2a70*/  @UP3 USHF.R.U32.HI UR6, URZ, UR9, UR18 ;  /* 0x00000009ff063299 */ /* 0x000fc40008011612 */
[----:B------:R-:W-:Y:S02]  /*2a80*/  UIMAD UR7, UR39, UR5, URZ ;  /* 0x00000005270772a4 */ /* 0x000fe4000f8e02ff */
[----:B------:R-:W-:Y:S02]  /*2a90*/  USEL UR5, UR53, UR13, !UP2 ;  /* 0x0000000d35057287 */ /* 0x000fe4000d000000 */
[----:B------:R-:W-:Y:S02]  /*2aa0*/  UIMAD UR10, UR39, UR6, URZ ;  /* 0x00000006270a72a4 */ /* 0x000fe4000f8e02ff */
[----:B------:R-:W-:Y:S02]  /*2ab0*/  UISETP.GE.AND UP0, UPT, UR4, UR7, UPT ;  /* 0x000000070400728c */ /* 0x000fe4000bf06270 */
[----:B------:R-:W-:Y:S02]  /*2ac0*/  UIMAD.WIDE.U32 UR12, UR4, UR8, URZ ;  /* 0x00000008040c72a5 */ /* 0x000fe4000f8e00ff */
[----:B------:R-:W-:-:S02]  /*2ad0*/  UISETP.GE.OR UP0, UPT, UR5, UR10, UP0 ;  /* 0x0000000a0500728c */ /* 0x000fc40008706670 */
        /* <DEDUP_REMOVED lines=19> */
.L_x_44:
[----:B------:R-:W2:Y:S02]  /*2c10*/  LDCU UR4, c[0x0][0xb30] ;  /* 0x00016600ff0477ac */ /* 0x000ea40008000800 */
[----:B--2---:R-:W-:-:S09]  /*2c20*/  UISETP.NE.AND UP0, UPT, UR4, 0x1, UPT ;  /* 0x000000010400788c */ /* 0x004fd2000bf05270 */
[----:B------:R-:W-:Y:S05]  /*2c30*/  BRA.U UP0, `(.L_x_45) ;  /* 0x0000000100447547 */ /* 0x000fea000b800000 */
[----:B------:R-:W2:Y:S01]  /*2c40*/  LDCU.128 UR8, c[0x0][0xb10] ;  /* 0x00016200ff0877ac */ /* 0x000ea20008000c00 */
[----:B------:R-:W4:Y:S01]  /*2c50*/  LDCU UR12, c[0x0][0xb0c] ;  /* 0x00016180ff0c77ac */ /* 0x000f220008000800 */
[----:B------:R-:W1:Y:S01]  /*2c60*/  LDCU UR13, c[0x0][0xb20] ;  /* 0x00016400ff0d77ac */ /* 0x000e620008000800 */
[----:B--2---:R-:W-:Y:S02]  /*2c70*/  UIMAD.WIDE.U32 UR6, UR53, UR8, URZ ;  /* 0x00000008350672a5 */ /* 0x004fe4000f8e00ff */
[----:B------:R-:W-:Y:S02]  /*2c80*/  UIMAD.WIDE.U32 UR4, UR45, UR11, URZ ;  /* 0x0000000b2d0472a5 */ /* 0x000fe4000f8e00ff */
[----:B----4-:R-:W-:Y:S02]  /*2c90*/  UISETP.NE.AND UP2, UPT, UR12, 0x1, UPT ;  /* 0x000000010c00788c */ /* 0x010fe4000bf45270 */
[----:B------:R-:W-:Y:S01]  /*2ca0*/  UISETP.NE.AND UP0, UPT, UR10, 0x1, UPT ;  /* 0x000000010a00788c */ /* 0x000fe2000bf05270 */
[----:B------:R-:W-:-:S02]  /*2cb0*/  UMOV UR6, UR7 ;  /* 0x0000000700067c82 */ /* 0x000fc40008000000 */
[----:B------:R-:W-:Y:S01]  /*2cc0*/  UMOV UR4, UR5 ;  /* 0x0000000500047c82 */ /* 0x000fe20008000000 */
[----:B------:R-:W-:Y:S02]  /*2cd0*/  USHF.R.U32.HI UR6, URZ, UR9, UR6 ;  /* 0x00000009ff067299 */ /* 0x000fe40008011606 */
[----:B-1----:R-:W-:Y:S02]  /*2ce0*/  USHF.R.U32.HI UR4, URZ, UR13, UR4 ;  /* 0x0000000dff047299 */ /* 0x002fe40008011604 */
[----:B------:R-:W-:Y:S02]  /*2cf0*/  USEL UR5, UR53, UR6, !UP2 ;  /* 0x0000000635057287 */ /* 0x000fe4000d000000 */
[----:B------:R-:W-:-:S04]  /*2d00*/  USEL UR4, UR45, UR4, !UP0 ;  /* 0x000000042d047287 */ /* 0x000fc8000c000000 */
[----:B------:R-:W-:Y:S02]  /*2d10*/  UIADD3 UR6, UPT, UPT, UR5, -UR4, URZ ;  /* 0x8000000405067290 */ /* 0x000fe4000fffe0ff */
[----:B------:R-:W-:Y:S02]  /*2d20*/  UIADD3 UR4, UPT, UPT, -UR5, UR4, URZ ;  /* 0x0000000405047290 */ /* 0x000fe4000fffe1ff */
[----:B------:R-:W-:Y:S02]  /*2d30*/  UIMAD UR45, UR6, UR10, UR45 ;  /* 0x0000000a062d72a4 */ /* 0x000fe4000f8e022d */
[----:B------:R-:W-:-:S12]  /*2d40*/  UIMAD UR53, UR4, UR12, UR53 ;  /* 0x0000000c043572a4 */ /* 0x000fd8000f8e0235 */
.L_x_45:
[----:B------:R-:W-:Y:S01]  /*2d50*/  VIADD R11, R11, 0x1 ;  /* 0x000000010b0b7836 */ /* 0x000fe20000000000 */
[----:B------:R-:W-:Y:S02]  /*2d60*/  R2UR UR5, R59 ;  /* 0x000000003b0572ca */ /* 0x000fe400000e0000 */
[----:B------:R-:W-:Y:S02]  /*2d70*/  R2UR UR4, R58 ;  /* 0x000000003a0472ca */ /* 0x000fe400000e0000 */
[C---:B------:R-:W-:Y:S02]  /*2d80*/  ISETP.NE.AND P0, PT, R11.reuse, 0x2, PT ;  /* 0x000000020b00780c */ /* 0x040fe40003f05270 */
[----:B------:R-:W-:Y:S02]  /*2d90*/  PLOP3.LUT P2, PT, PT, PT, PT, 0x80, 0x8 ;  /* 0x000000000008781c */ /* 0x000fe40003f4f070 */
[----:B------:R-:W-:Y:S02]  /*2da0*/  SEL R3, RZ, 0x1, P0 ;  /* 0x00000001ff037807 */ /* 0x000fe40000000000 */
[----:B------:R-:W-:-:S02]  /*2db0*/  SEL R11, R11, RZ, P0 ;  /* 0x000000ff0b0b7207 */ /* 0x000fc40000000000 */
[----:B------:R-:W-:Y:S01]  /*2dc0*/  LOP3.LUT R10, R10, R3, RZ, 0x3c, !PT ;  /* 0x000000030a0a7212 */ /* 0x000fe200078e3cff */
[----:B------:R-:W-:Y:S02]  /*2dd0*/  UIADD3 UR20, UPT, UPT, UR53, UR5, URZ ;  /* 0x0000000535147290 */ /* 0x000fe4000fffe0ff */
[----:B------:R-:W-:Y:S01]  /*2de0*/  UIADD3 UR21, UPT, UPT, UR45, UR4, URZ ;  /* 0x000000042d157290 */ /* 0x000fe2000fffe0ff */
[----:B------:R-:W-:Y:S11]  /*2df0*/  BRA.U UP1, `(.L_x_46) ;  /* 0xffffffe901f47547 */ /* 0x000ff6000b83ffff */
[----:B------:R-:W-:Y:S01]  /*2e00*/  UIADD3 UR22, UPT, UPT, UR22, 0x18, URZ ;  /* 0x0000001816167890 */ /* 0x000fe2000fffe0ff */
[----:B------:R-:W-:-:S03]  /*2e10*/  SHF.L.U32 R3, R12, 0x1f, RZ ;  /* 0x0000001f0c037819 */ /* 0x000fc600000006ff */
[----:B------:R-:W-:-:S09]  /*2e20*/  ULEA UR4, UR23, UR22, 0x3 ;  /* 0x0000001617047291 */ /* 0x000fd2000f8e18ff */
[----:B------:R-:W2:Y:S02]  /*2e30*/  SYNCS.PHASECHK.TRANS64.TRYWAIT P0, [UR4], R3 ;  /* 0x00000003ff0075a7 */ /* 0x000ea40008001104 */
[----:B--2---:R-:W-:Y:S05]  /*2e40*/  @!P0 BRA `(.L_x_47) ;  /* 0x0000005800e48947 */ /* 0x004fea0003800000 */
.L_x_141:
[----:B------:R-:W-:-:S04]  /*2e50*/  UIADD3 UR4, UPT, UPT, UR23, 0x1, URZ ;  /* 0x0000000117047890 */ /* 0x000fc8000fffe0ff */
[----:B------:R-:W-:-:S04]  /*2e60*/  UISETP.NE.AND UP0, UPT, UR4, 0x3, UPT ;  /* 0x000000030400788c */ /* 0x000fc8000bf05270 */
[----:B------:R-:W-:Y:S02]  /*2e70*/  USEL UR6, URZ, 0x1, UP0 ;  /* 0x00000001ff067887 */ /* 0x000fe40008000000 */
[----:B------:R-:W-:-:S04]  /*2e80*/  USEL UR4, UR4, URZ, UP0 ;  /* 0x000000ff04047287 */ /* 0x000fc80008000000 */
[----:B------:R-:W-:Y:S01]  /*2e90*/  ULEA UR5, UR4, UR22, 0x3 ;  /* 0x0000001604057291 */ /* 0x000fe2000f8e18ff */
[----:B------:R-:W-:-:S04]  /*2ea0*/  LOP3.LUT R12, R12, UR6, RZ, 0x3c, !PT ;  /* 0x000000060c0c7c12 */ /* 0x000fc8000f8e3cff */
[----:B-1----:R-:W-:-:S04]  /*2eb0*/  SHF.L.U32 R3, R12, 0x1f, RZ ;  /* 0x0000001f0c037819 */ /* 0x002fc800000006ff */
[----:B------:R-:W1:Y:S02]  /*2ec0*/  SYNCS.PHASECHK.TRANS64.TRYWAIT P0, [UR5], R3 ;  /* 0x00000003ff0075a7 */ /* 0x000e640008001105 */
[----:B-1----:R-:W-:Y:S05]  /*2ed0*/  @!P0 BRA `(.L_x_48) ;  /* 0x0000005800d88947 */ /* 0x002fea0003800000 */
.L_x_143:
[----:B------:R-:W-:-:S04]  /*2ee0*/  UIADD3 UR4, UPT, UPT, UR4, 0x1, URZ ;  /* 0x0000000104047890 */ /* 0x000fc8000fffe0ff */
[----:B------:R-:W-:-:S04]  /*2ef0*/  UISETP.NE.AND UP0, UPT, UR4, 0x3, UPT ;  /* 0x000000030400788c */ /* 0x000fc8000bf05270 */
[----:B------:R-:W-:Y:S02]  /*2f00*/  USEL UR5, URZ, 0x1, UP0 ;  /* 0x00000001ff057887 */ /* 0x000fe40008000000 */
[----:B------:R-:W-:-:S04]  /*2f10*/  USEL UR4, UR4, URZ, UP0 ;  /* 0x000000ff04047287 */ /* 0x000fc80008000000 */
[----:B------:R-:W-:Y:S01]  /*2f20*/  ULEA UR4, UR4, UR22, 0x3 ;  /* 0x0000001604047291 */ /* 0x000fe2000f8e18ff */
[----:B-1----:R-:W-:-:S04]  /*2f30*/  LOP3.LUT R3, R12, UR5, RZ, 0x3c, !PT ;  /* 0x000000050c037c12 */ /* 0x002fc8000f8e3cff */
[----:B------:R-:W-:Y:S01]  /*2f40*/  SHF.L.U32 R3, R3, 0x1f, RZ ;  /* 0x0000001f03037819 */ /* 0x000fe200000006ff */
[----:B------:R-:W-:-:S07]  /*2f50*/  IMAD.U32 R0, RZ, RZ, UR4 ;  /* 0x00000004ff007e24 */ /* 0x000fce000f8e00ff */
.L_x_49:
[----:B-1----:R1:W2:Y:S02]  /*2f60*/  SYNCS.PHASECHK.TRANS64.TRYWAIT P0, [R0+URZ], R3 ;  /* 0x00000003000075a7 */ /* 0x0022a400080011ff */
[----:B--2---:R-:W-:Y:S05]  /*2f70*/  @!P0 NANOSLEEP.SYNCS 0x989680 ;  /* 0x009896800000895d */ /* 0x004fea0003900000 */
[----:B------:R-:W2:Y:S02]  /*2f80*/  @!P0 SYNCS.PHASECHK.TRANS64 P0, [R0+URZ], R3 ;  /* 0x00000003000085a7 */ /* 0x000ea400080010ff */
[----:B--2---:R-:W-:Y:S05]  /*2f90*/  @P0 EXIT ;  /* 0x000000000000094d */ /* 0x004fea0003800000 */
[----:B------:R-:W-:Y:S05]  /*2fa0*/  BRA `(.L_x_49) ;  /* 0xfffffffc00ec7947 */ /* 0x000fea000383ffff */
.L_x_22:
[----:B------:R-:W-:-:S04]  /*2fb0*/  UISETP.NE.AND UP0, UPT, UR61, URZ, UPT ;  /* 0x000000ff3d00728c */ /* 0x000fc8000bf05270 */
[----:B------:R-:W-:-:S09]  /*2fc0*/  UISETP.NE.OR UP0, UPT, UR18, 0x1, UP0 ;  /* 0x000000011200788c */ /* 0x000fd20008705670 */
[----:B------:R-:W-:Y:S05]  /*2fd0*/  BRA.U UP0, `(.L_x_50) ;  /* 0x00000005004c7547 */ /* 0x000fea000b800000 */
[----:B------:R-:W-:Y:S01]  /*2fe0*/  HFMA2 R3, -RZ, RZ, 0, 0 ;  /* 0x00000000ff037431 */ /* 0x000fe200000001ff */
[----:B------:R-:W-:Y:S01]  /*2ff0*/  ISETP.GE.U32.AND P2, PT, R5, 0x4, PT ;  /* 0x000000040500780c */ /* 0x000fe20003f46070 */
[----:B------:R-:W-:Y:S01]  /*3000*/  IMAD.MOV.U32 R12, RZ, RZ, 0x1 ;  /* 0x00000001ff0c7424 */ /* 0x000fe200078e00ff */
[----:B------:R-:W-:Y:S01]  /*3010*/  CS2R R6, SRZ ;  /* 0x0000000000067805 */ /* 0x000fe2000001ff00 */
[----:B------:R-:W-:Y:S01]  /*3020*/  IMAD.MOV.U32 R4, RZ, RZ, RZ ;  /* 0x000000ffff047224 */ /* 0x000fe200078e00ff */
[----:B------:R-:W-:Y:S01]  /*3030*/  UMOV UR6, 0x400 ;  /* 0x0000040000067882 */ /* 0x000fe20000000000 */
[----:B------:R-:W-:Y:S01]  /*3040*/  UMOV UR5, URZ ;  /* 0x000000ff00057c82 */ /* 0x000fe20008000000 */
[----:B------:R-:W-:-:S12]  /*3050*/  ULEA UR6, UR61, UR6, 0x18 ;  /* 0x000000063d067291 */ /* 0x000fd8000f8ec0ff */
.L_x_54:
[----:B------:R-:W-:Y:S02]  /*3060*/  LEA R0, R3, UR6, 0x3 ;  /* 0x0000000603007c11 */ /* 0x000fe4000f8e18ff */
[----:B------:R-:W-:-:S03]  /*3070*/  SHF.L.U32 R9, R4, 0x1f, RZ ;  /* 0x0000001f04097819 */ /* 0x000fc600000006ff */
[----:B------:R-:W-:Y:S01]  /*3080*/  VIADD R8, R0, 0xe0 ;  /* 0x000000e000087836 */ /* 0x000fe20000000000 */
[----:B------:R-:W1:Y:S02]  /*3090*/  SYNCS.PHASECHK.TRANS64.TRYWAIT P0, [R0+URZ+0xd0], R9 ;  /* 0x0000d009000075a7 */ /* 0x000e6400080011ff */
[----:B-1----:R-:W-:Y:S05]  /*30a0*/  @!P0 BRA `(.L_x_51) ;  /* 0x00000058007c8947 */ /* 0x002fea0003800000 */
.L_x_144:
[----:B------:R-:W-:Y:S01]  /*30b0*/  ULEA UR4, UR5, UR6, 0x3 ;  /* 0x0000000605047291 */ /* 0x000fe2000f8e18ff */
[----:B------:R-:W-:Y:S01]  /*30c0*/  PRMT R8, RZ, 0x654, R8 ;  /* 0x00000654ff087816 */ /* 0x000fe20000000008 */
[----:B-1----:R-:W-:Y:S01]  /*30d0*/  @!P2 IMAD.MOV.U32 R9, RZ, RZ, 0x10 ;  /* 0x00000010ff09a424 */ /* 0x002fe200078e00ff */
[----:B------:R-:W-:Y:S01]  /*30e0*/  SHF.L.U32 R11, R12, 0x1f, RZ ;  /* 0x0000001f0c0b7819 */ /* 0x000fe200000006ff */
[----:B------:R-:W-:Y:S01]  /*30f0*/  UIADD3 UR7, UPT, UPT, UR4, 0x70, URZ ;  /* 0x0000007004077890 */ /* 0x000fe2000fffe0ff */
[----:B------:R1:W-:Y:S05]  /*3100*/  SYNCS.ARRIVE.TRANS64.RED.A1T0 RZ, [R8+URZ], RZ ;  /* 0x000000ff08ff79a7 */ /* 0x0003ea00081004ff */
[----:B------:R-:W-:Y:S01]  /*3110*/  IMAD.U32 R0, RZ, RZ, UR7 ;  /* 0x00000007ff007e24 */ /* 0x000fe2000f8e00ff */
[----:B------:R-:W2:Y:S04]  /*3120*/  SYNCS.PHASECHK.TRANS64.TRYWAIT P0, [UR4+0x80], R11 ;  /* 0x0000800bff0075a7 */ /* 0x000ea80008001104 */
[----:B------:R-:W-:Y:S01]  /*3130*/  PRMT R13, R5, 0x654, R0 ;  /* 0x00000654050d7816 */ /* 0x000fe20000000000 */
[----:B-12---:R-:W-:Y:S06]  /*3140*/  @!P0 BRA `(.L_x_52) ;  /* 0x0000005800688947 */ /* 0x006fec0003800000 */
.L_x_146:
[----:B------:R-:W-:Y:S01]  /*3150*/  ULEA UR8, UR5, UR6, 0x4 ;  /* 0x0000000605087291 */ /* 0x000fe2000f8e20ff */
[----:B------:R-:W-:Y:S01]  /*3160*/  SEL R2, R13, R2, !P2 ;  /* 0x000000020d027207 */ /* 0x000fe20005000000 */
[----:B------:R-:W-:Y:S01]  /*3170*/  UIADD3 UR9, UPT, UPT, UR4, 0x70, URZ ;  /* 0x0000007004097890 */ /* 0x000fe2000fffe0ff */
[----:B-1----:R-:W-:Y:S01]  /*3180*/  LEA R0, R7, UR6, 0x3 ;  /* 0x0000000607007c11 */ /* 0x002fe2000f8e18ff */
[----:B------:R-:W-:Y:S01]  /*3190*/  UIADD3 UR8, UPT, UPT, UR8, 0x100, URZ ;  /* 0x0000010008087890 */ /* 0x000fe2000fffe0ff */
[----:B------:R1:W-:Y:S01]  /*31a0*/  @!P2 SYNCS.ARRIVE.TRANS64.RED RZ, [R2+URZ], R9 ;  /* 0x0000000902ffa9a7 */ /* 0x0003e200080004ff */
[----:B------:R-:W-:Y:S01]  /*31b0*/  UIADD3 UR4, UPT, UPT, UR5, 0x1, URZ ;  /* 0x0000000105047890 */ /* 0x000fe2000fffe0ff */
[----:B------:R-:W-:-:S03]  /*31c0*/  VIADD R3, R3, 0x1 ;  /* 0x0000000103037836 */ /* 0x000fc60000000000 */
[----:B------:R-:W-:Y:S02]  /*31d0*/  UISETP.NE.AND UP0, UPT, UR4, 0x2, UPT ;  /* 0x000000020400788c */ /* 0x000fe4000bf05270 */
[----:B------:R-:W-:Y:S01]  /*31e0*/  ISETP.NE.AND P0, PT, R3, 0x2, PT ;  /* 0x000000020300780c */ /* 0x000fe20003f05270 */
[----:B------:R-:W-:Y:S06]  /*31f0*/  UGETNEXTWORKID.BROADCAST [UR8], [UR9] ;  /* 0x00000000080073ca */ /* 0x000fec0008000100 */
[----:B------:R-:W-:Y:S02]  /*3200*/  USEL UR7, URZ, 0x1, UP0 ;  /* 0x00000001ff077887 */ /* 0x000fe40008000000 */
[----:B------:R-:W-:-:S04]  /*3210*/  USEL UR5, UR4, URZ, UP0 ;  /* 0x000000ff04057287 */ /* 0x000fc80008000000 */
[----:B------:R-:W-:Y:S02]  /*3220*/  LOP3.LUT R12, R12, UR7, RZ, 0x3c, !PT ;  /* 0x000000070c0c7c12 */ /* 0x000fe4000f8e3cff */
[----:B-1----:R-:W-:-:S04]  /*3230*/  SHF.L.U32 R9, R6, 0x1f, RZ ;  /* 0x0000001f06097819 */ /* 0x002fc800000006ff */
[----:B------:R-:W1:Y:S02]  /*3240*/  SYNCS.PHASECHK.TRANS64.TRYWAIT P1, [R0+URZ+0x70], R9 ;  /* 0x00007009000075a7 */ /* 0x000e6400080211ff */
[----:B-1----:R-:W-:Y:S05]  /*3250*/  @!P1 BRA `(.L_x_53) ;  /* 0x00000058003c9947 */ /* 0x002fea0003800000 */
.L_x_147:
[C---:B------:R-:W-:Y:S01]  /*3260*/  LEA R8, R7.reuse, UR6, 0x4 ;  /* 0x0000000607087c11 */ /* 0x040fe2000f8e20ff */
[----:B------:R-:W-:Y:S01]  /*3270*/  VIADD R7, R7, 0x1 ;  /* 0x0000000107077836 */ /* 0x000fe20000000000 */
[----:B------:R-:W-:Y:S01]  /*3280*/  SEL R3, R3, RZ, P0 ;  /* 0x000000ff03037207 */ /* 0x000fe20000000000 */
[----:B-1----:R-:W-:-:S03]  /*3290*/  VIADD R0, R0, 0x80 ;  /* 0x0000008000007836 */ /* 0x002fc60000000000 */
[----:B------:R-:W1:Y:S01]  /*32a0*/  LDS.128 R8, [R8+0x100] ;  /* 0x0001000008087984 */ /* 0x000e620000000c00 */
[C---:B------:R-:W-:Y:S02]  /*32b0*/  ISETP.NE.AND P1, PT, R7.reuse, 0x2, PT ;  /* 0x000000020700780c */ /* 0x040fe40003f25270 */
[----:B------:R-:W-:Y:S01]  /*32c0*/  PRMT R0, RZ, 0x654, R0 ;  /* 0x00000654ff007816 */ /* 0x000fe20000000000 */
[----:B------:R-:W-:Y:S01]  /*32d0*/  @!PT LDS RZ, [RZ] ;  /* 0x00000000fffff984 */ /* 0x000fe20000000800 */
[----:B------:R-:W-:Y:S01]  /*32e0*/  @!PT LDS RZ, [RZ] ;  /* 0x00000000fffff984 */ /* 0x000fe20000000800 */
[----:B------:R-:W-:Y:S01]  /*32f0*/  @!PT LDS RZ, [RZ] ;  /* 0x00000000fffff984 */ /* 0x000fe20000000800 */
[----:B------:R-:W-:Y:S01]  /*3300*/  @!PT LDS RZ, [RZ] ;  /* 0x00000000fffff984 */ /* 0x000fe20000000800 */
[----:B------:R2:W-:Y:S06]  /*3310*/  MEMBAR.ALL.CTA ;  /* 0x0000000000007992 */ /* 0x0005ec0000008000 */
[----:B--2---:R-:W2:Y:S01]  /*3320*/  FENCE.VIEW.ASYNC.S ;  /* 0x00000000000073c6 */ /* 0x004ea20000000000 */
[----:B------:R-:W-:Y:S01]  /*3330*/  SEL R7, R7, RZ, P1 ;  /* 0x000000ff07077207 */ /* 0x000fe20000800000 */
[----:B--2---:R2:W-:Y:S01]  /*3340*/  SYNCS.ARRIVE.TRANS64.RED.A1T0 RZ, [R0+URZ], RZ ;  /* 0x000000ff00ff79a7 */ /* 0x0045e200081004ff */
[----:B-1----:R-:W-:-:S02]  /*3350*/  LOP3.LUT P3, RZ, R10, 0x1, RZ, 0xc0, !PT ;  /* 0x000000010aff7812 */ /* 0x002fc4000786c0ff */
[----:B------:R-:W-:Y:S02]  /*3360*/  SEL R9, RZ, 0x1, P0 ;  /* 0x00000001ff097807 */ /* 0x000fe40000000000 */
[----:B------:R-:W-:Y:S02]  /*3370*/  SEL R11, RZ, 0x1, P1 ;  /* 0x00000001ff0b7807 */ /* 0x000fe40000800000 */
[----:B------:R-:W-:Y:S02]  /*3380*/  LOP3.LUT R4, R4, R9, RZ, 0x3c, !PT ;  /* 0x0000000904047212 */ /* 0x000fe400078e3cff */
[----:B------:R-:W-:-:S05]  /*3390*/  LOP3.LUT R6, R6, R11, RZ, 0x3c, !PT ;  /* 0x0000000b06067212 */ /* 0x000fca00078e3cff */
[----:B--2---:R-:W-:Y:S05]  /*33a0*/  @P3 BRA `(.L_x_54) ;  /* 0xfffffffc002c3947 */ /* 0x004fea000383ffff */
[----:B------:R-:W-:Y:S01]  /*33b0*/  ULEA UR4, UR5, UR6, 0x3 ;  /* 0x0000000605047291 */ /* 0x000fe2000f8e18ff */
[----:B------:R-:W-:-:S08]  /*33c0*/  SHF.L.U32 R3, R12, 0x1f, RZ ;  /* 0x0000001f0c037819 */ /* 0x000fd000000006ff */
[----:B------:R-:W1:Y:S02]  /*33d0*/  SYNCS.PHASECHK.TRANS64 P0, [UR4+0x80], R3 ;  /* 0x00008003ff0075a7 */ /* 0x000e640008001004 */
[----:B-1----:R-:W-:Y:S05]  /*33e0*/  @P0 BRA `(.L_x_55) ;  /* 0x0000000000080947 */ /* 0x002fea0003800000 */
[----:B------:R-:W1:Y:S02]  /*33f0*/  SYNCS.PHASECHK.TRANS64.TRYWAIT P0, [UR4+0x80], R3 ;  /* 0x00008003ff0075a7 */ /* 0x000e640008001104 */
[----:B-1----:R-:W-:Y:S05]  /*3400*/  @!P0 BRA `(.L_x_56) ;  /* 0x0000005400e48947 */ /* 0x002fea0003800000 */
.L_x_55:
[----:B------:R-:W-:-:S04]  /*3410*/  UIADD3 UR7, UPT, UPT, UR5, 0x1, URZ ;  /* 0x0000000105077890 */ /* 0x000fc8000fffe0ff */
[----:B------:R-:W-:-:S04]  /*3420*/  UISETP.NE.AND UP0, UPT, UR7, 0x2, UPT ;  /* 0x000000020700788c */ /* 0x000fc8000bf05270 */
[----:B------:R-:W-:Y:S02]  /*3430*/  USEL UR8, URZ, 0x1, UP0 ;  /* 0x00000001ff087887 */ /* 0x000fe40008000000 */
[----:B------:R-:W-:-:S04]  /*3440*/  USEL UR7, UR7, URZ, UP0 ;  /* 0x000000ff07077287 */ /* 0x000fc80008000000 */
[----:B------:R-:W-:Y:S01]  /*3450*/  ULEA UR7, UR7, UR6, 0x3 ;  /* 0x0000000607077291 */ /* 0x000fe2000f8e18ff */
[----:B-1----:R-:W-:-:S04]  /*3460*/  LOP3.LUT R3, R12, UR8, RZ, 0x3c, !PT ;  /* 0x000000080c037c12 */ /* 0x002fc8000f8e3cff */
[----:B------:R-:W-:-:S04]  /*3470*/  SHF.L.U32 R0, R3, 0x1f, RZ ;  /* 0x0000001f03007819 */ /* 0x000fc800000006ff */
[----:B------:R-:W1:Y:S02]  /*3480*/  SYNCS.PHASECHK.TRANS64 P0, [UR7+0x80], R0 ;  /* 0x00008000ff0075a7 */ /* 0x000e640008001007 */
[----:B-1----:R-:W-:Y:S05]  /*3490*/  @P0 EXIT ;  /* 0x000000000000094d */ /* 0x002fea0003800000 */
[----:B------:R-:W-:Y:S02]  /*34a0*/  SHF.L.U32 R3, R3, 0x1f, RZ ;  /* 0x0000001f03037819 */ /* 0x000fe400000006ff */
[----:B------:R-:W-:-:S07]  /*34b0*/  MOV R0, UR7 ;  /* 0x0000000700007c02 */ /* 0x000fce0008000f00 */
.L_x_57:
[----:B-1----:R1:W2:Y:S02]  /*34c0*/  SYNCS.PHASECHK.TRANS64.TRYWAIT P0, [R0+URZ+0x80], R3 ;  /* 0x00008003000075a7 */ /* 0x0022a400080011ff */
[----:B--2---:R-:W-:Y:S05]  /*34d0*/  @!P0 NANOSLEEP.SYNCS 0x989680 ;  /* 0x009896800000895d */ /* 0x004fea0003900000 */
[----:B------:R-:W2:Y:S02]  /*34e0*/  @!P0 SYNCS.PHASECHK.TRANS64 P0, [R0+URZ+0x80], R3 ;  /* 0x00008003000085a7 */ /* 0x000ea400080010ff */
[----:B--2---:R-:W-:Y:S05]  /*34f0*/  @P0 EXIT ;  /* 0x000000000000094d */ /* 0x004fea0003800000 */
[----:B------:R-:W-:Y:S05]  /*3500*/  BRA `(.L_x_57) ;  /* 0xfffffffc00ec7947 */ /* 0x000fea000383ffff */
.L_x_50:
[----:B------:R-:W-:Y:S05]  /*3510*/  BRA.U UP4, `(.L_x_58) ;  /* 0x00000019044c7547 */ /* 0x000fea000b800000 */
[----:B------:R-:W-:Y:S01]  /*3520*/  UMOV UR4, 0x40 ;  /* 0x0000004000047882 */ /* 0x000fe20000000000 */
[----:B------:R-:W-:Y:S01]  /*3530*/  NOP ;  /* 0x0000000000007918 */ /* 0x000fe20000000000 */
[----:B------:R-:W-:Y:S01]  /*3540*/  ULEA UR5, UR61, UR4, 0x18 ;  /* 0x000000043d057291 */ /* 0x000fe2000f8ec0ff */
[----:B------:R-:W-:Y:S02]  /*3550*/  UMOV UR6, 0x400 ;  /* 0x0000040000067882 */ /* 0x000fe40000000000 */
[----:B------:R-:W-:-:S06]  /*3560*/  ULEA UR6, UR61, UR6, 0x18 ;  /* 0x000000063d067291 */ /* 0x000fcc000f8ec0ff */
[----:B------:R-:W1:Y:S02]  /*3570*/  LDS.U8 R5, [UR5+0x1c] ;  /* 0x00001c05ff057984 */ /* 0x000e640008000000 */
[----:B-1----:R-:W-:-:S13]  /*3580*/  ISETP.NE.AND P0, PT, R5, RZ, PT ;  /* 0x000000ff0500720c */ /* 0x002fda0003f05270 */
[----:B------:R-:W-:Y:S05]  /*3590*/  @P0 BRA `(.L_x_59) ;  /* 0x0000000400180947 */ /* 0x000fea0003800000 */
[----:B------:R-:W-:Y:S01]  /*35a0*/  R2UR UR4, R2 ;  /* 0x00000000020472ca */ /* 0x000fe200000e0000 */
[----:B------:R-:W-:-:S12]  /*35b0*/  UIADD3 UR7, UPT, UPT, UR5, 0x8, URZ ;  /* 0x0000000805077890 */ /* 0x000fd8000fffe0ff */
[----:B------:R-:W-:-:S09]  /*35c0*/  UISETP.NE.U32.AND UP1, UPT, UR4, 0x1, UPT ;  /* 0x000000010400788c */ /* 0x000fd2000bf25070 */
[----:B------:R-:W-:Y:S05]  /*35d0*/  BRA.U !UP1, `(.L_x_60) ;  /* 0x0000000109a47547 */ /* 0x000fea000b800000 */
[----:B------:R-:W-:Y:S01]  /*35e0*/  ELECT P0, URZ, PT ;  /* 0x0000000000ff782f */ /* 0x000fe20003800000 */
[----:B------:R-:W-:-:S12]  /*35f0*/  BSSY B0, `(.L_x_60) ;  /* 0x0000027000007945 */ /* 0x000fd80003800000 */
[----:B------:R-:W-:Y:S05]  /*3600*/  @!P0 BRA `(.L_x_61) ;  /* 0x0000000000948947 */ /* 0x000fea0003800000 */
[----:B------:R-:W-:-:S05]  /*3610*/  UMOV UR4, 0x10 ;  /* 0x0000001000047882 */ /* 0x000fca0000000000 */
[----:B------:R-:W-:Y:S04]  /*3620*/  DEPBAR.LE SB1, 0x36 ;  /* 0x00009d800000791a */ /* 0x000fe80000000000 */
[----:B------:R-:W1:Y:S02]  /*3630*/  UTCATOMSWS.2CTA.FIND_AND_SET.ALIGN UP0, UR4, UR4 ;  /* 0x00000004000475e3 */ /* 0x000e640008200800 */
[----:B-1----:R-:W-:Y:S01]  /*3640*/  MOV R12, UR4 ;  /* 0x00000004000c7c02 */ /* 0x002fe20008000f00 */
[----:B------:R-:W-:Y:S06]  /*3650*/  BRA.U UP0, `(.L_x_62) ;  /* 0x0000000100187547 */ /* 0x000fec000b800000 */
.L_x_63:
[----:B------:R-:W-:Y:S05]  /*3660*/  NANOSLEEP 0x64 ;  /* 0x000000640000795d */ /* 0x000fea0003800000 */
[----:B------:R-:W-:-:S05]  /*3670*/  UMOV UR4, 0x10 ;  /* 0x0000001000047882 */ /* 0x000fca0000000000 */
[----:B------:R-:W-:Y:S04]  /*3680*/  DEPBAR.LE SB1, 0x36 ;  /* 0x00009d800000791a */ /* 0x000fe80000000000 */
[----:B------:R-:W1:Y:S02]  /*3690*/  UTCATOMSWS.2CTA.FIND_AND_SET.ALIGN UP0, UR4, UR4 ;  /* 0x00000004000475e3 */ /* 0x000e640008200800 */
[----:B-1----:R-:W-:Y:S01]  /*36a0*/  MOV R12, UR4 ;  /* 0x00000004000c7c02 */ /* 0x002fe20008000f00 */
[----:B------:R-:W-:Y:S05]  /*36b0*/  BRA.U !UP0, `(.L_x_63) ;  /* 0xfffffffd08e87547 */ /* 0x000fea000b83ffff */
.L_x_62:
[----:B------:R-:W1:Y:S01]  /*36c0*/  LDS R8, [UR5+0x10] ;  /* 0x00001005ff087984 */ /* 0x000e620008000800 */
[----:B------:R-:W-:Y:S01]  /*36d0*/  R2UR UR4, R0 ;  /* 0x00000000000472ca */ /* 0x000fe200000e0000 */
[----:B------:R-:W-:-:S04]  /*36e0*/  IMAD.U32 R5, RZ, RZ, UR6 ;  /* 0x00000006ff057e24 */ /* 0x000fc8000f8e00ff */
[----:B------:R-:W-:-:S08]  /*36f0*/  VIADD R5, R5, 0x120 ;  /* 0x0000012005057836 */ /* 0x000fd00000000000 */
[----:B------:R-:W-:Y:S02]  /*3700*/  MOV R6, UR4 ;  /* 0x0000000400067c02 */ /* 0x000fe40008000f00 */
[----:B-1----:R-:W-:-:S04]  /*3710*/  SHF.L.U32 R8, R8, 0x1f, RZ ;  /* 0x0000001f08087819 */ /* 0x002fc800000006ff */
[----:B------:R-:W1:Y:S02]  /*3720*/  SYNCS.PHASECHK.TRANS64.TRYWAIT P0, [UR5+0x8], R8 ;  /* 0x00000808ff0075a7 */ /* 0x000e640008001105 */
[----:B-1----:R-:W-:Y:S05]  /*3730*/  @P0 BRA `(.L_x_64) ;  /* 0x0000000000080947 */ /* 0x002fea0003800000 */
[----:B------:R-:W1:Y:S02]  /*3740*/  SYNCS.PHASECHK.TRANS64.TRYWAIT P0, [UR5+0x8], R8 ;  /* 0x00000808ff0075a7 */ /* 0x000e640008001105 */
[----:B-1----:R-:W-:Y:S05]  /*3750*/  @!P0 BRA `(.L_x_65) ;  /* 0x0000005400288947 */ /* 0x002fea0003800000 */
.L_x_64:
[----:B------:R-:W-:Y:S01]  /*3760*/  R2UR UR4, R0 ;  /* 0x00000000000472ca */ /* 0x000fe200000e0000 */
[----:B------:R-:W-:Y:S01]  /*3770*/  IMAD.MOV.U32 R9, RZ, RZ, 0xffff ;  /* 0x0000ffffff097424 */ /* 0x000fe200078e00ff */
[----:B------:R-:W-:Y:S01]  /*3780*/  PRMT R6, R6, 0x654, R5 ;  /* 0x0000065406067816 */ /* 0x000fe20000000005 */
[----:B------:R-:W-:Y:S02]  /*3790*/  HFMA2 R5, -RZ, RZ, 0, 5.9604644775390625e-08 ;  /* 0x00000001ff057431 */ /* 0x000fe400000001ff */
[----:B-1----:R-:W-:Y:S02]  /*37a0*/  IMAD.MOV.U32 R8, RZ, RZ, 0x4 ;  /* 0x00000004ff087424 */ /* 0x002fe400078e00ff */
[----:B------:R-:W-:Y:S01]  /*37b0*/  IMAD.SHL.U32 R11, R12, 0x20, RZ ;  /* 0x000000200c0b7824 */ /* 0x000fe200078e00ff */
[----:B------:R-:W-:-:S05]  /*37c0*/  SHF.L.U32 R10, R9, R12, RZ ;  /* 0x0000000c090a7219 */ /* 0x000fca00000006ff */
[----:B------:R-:W-:Y:S01]  /*37d0*/  UPRMT UR4, UR4, 0x654, UR7 ;  /* 0x0000065404047896 */ /* 0x000fe20008000007 */
[----:B------:R-:W-:-:S05]  /*37e0*/  SHF.L.U32 R9, R5, R12, RZ ;  /* 0x0000000c05097219 */ /* 0x000fca00000006ff */
[----:B------:R-:W-:-:S03]  /*37f0*/  MOV R7, UR4 ;  /* 0x0000000400077c02 */ /* 0x000fc60008000f00 */
[----:B------:R1:W-:Y:S01]  /*3800*/  SYNCS.ARRIVE.TRANS64.RED RZ, [UR4], R8 ;  /* 0x00000008ffff79a7 */ /* 0x0003e20008000404 */
[----:B------:R1:W-:Y:S04]  /*3810*/  STS [UR6+0x120], R11 ;  /* 0x0001200bff007988 */ /* 0x0003e80008000806 */
[----:B------:R1:W-:Y:S04]  /*3820*/  STAS [R6.64], R12 ;  /* 0x0000000c06007dbd */ /* 0x0003e8000c0008ff */
[----:B------:R1:W-:Y:S04]  /*3830*/  ATOMS.OR RZ, [UR5+0x14], R10 ;  /* 0x0000140affff798c */ /* 0x0003e8000b000005 */
[----:B------:R1:W-:Y:S04]  /*3840*/  ATOMS.OR RZ, [UR5+0x18], R9 ;  /* 0x00001809ffff798c */ /* 0x0003e8000b000005 */
[----:B------:R1:W-:Y:S02]  /*3850*/  ATOMS.XOR RZ, [UR5+0x10], R5 ;  /* 0x00001005ffff798c */ /* 0x0003e4000b800005 */
.L_x_61:
[----:B------:R-:W-:Y:S05]  /*3860*/  BSYNC B0 ;  /* 0x0000000000007941 */ /* 0x000fea0003800000 */
.L_x_60:
[----:B------:R-:W-:Y:S05]  /*3870*/  BRA.U UP1, `(.L_x_66) ;  /* 0x0000000101707547 */ /* 0x000fea000b800000 */
[----:B------:R-:W-:-:S03]  /*3880*/  UMOV UR4, 0xffffffff ;  /* 0xffffffff00047882 */ /* 0x000fc60000000000 */
[----:B------:R-:W-:Y:S05]  /*3890*/  BRA.DIV UR4, `(.L_x_67) ;  /* 0x0000005204f07947 */ /* 0x000fea000b800000 */
[----:B------:R-:W-:-:S13]  /*38a0*/  ELECT P0, URZ, PT ;  /* 0x0000000000ff782f */ /* 0x000fda0003800000 */
.L_x_151:
[----:B------:R-:W-:Y:S05]  /*38b0*/  @!P0 BRA `(.L_x_66) ;  /* 0x0000000000608947 */ /* 0x000fea0003800000 */
[----:B-1----:R-:W1:Y:S02]  /*38c0*/  LDS R6, [UR5+0x10] ;  /* 0x00001005ff067984 */ /* 0x002e640008000800 */
[----:B-1----:R-:W-:-:S04]  /*38d0*/  SHF.L.U32 R6, R6, 0x1f, RZ ;  /* 0x0000001f06067819 */ /* 0x002fc800000006ff */
[----:B------:R-:W1:Y:S02]  /*38e0*/  SYNCS.PHASECHK.TRANS64.TRYWAIT P0, [UR5+0x8], R6 ;  /* 0x00000806ff0075a7 */ /* 0x000e640008001105 */
[----:B-1----:R-:W-:Y:S05]  /*38f0*/  @P0 BRA `(.L_x_68) ;  /* 0x0000000000080947 */ /* 0x002fea0003800000 */
[----:B------:R-:W1:Y:S02]  /*3900*/  SYNCS.PHASECHK.TRANS64.TRYWAIT P0, [UR5+0x8], R6 ;  /* 0x00000806ff0075a7 */ /* 0x000e640008001105 */
[----:B-1----:R-:W-:Y:S05]  /*3910*/  @!P0 BRA `(.L_x_69) ;  /* 0x0000005000f48947 */ /* 0x002fea0003800000 */
.L_x_68:
[----:B------:R-:W2:Y:S01]  /*3920*/  LDS R8, [UR6+0x120] ;  /* 0x00012006ff087984 */ /* 0x000ea20008000800 */
[----:B------:R-:W-:Y:S01]  /*3930*/  R2UR UR4, R0 ;  /* 0x00000000000472ca */ /* 0x000fe200000e0000 */
[----:B-1----:R-:W-:Y:S02]  /*3940*/  IMAD.MOV.U32 R6, RZ, RZ, 0xffff ;  /* 0x0000ffffff067424 */ /* 0x002fe400078e00ff */
[----:B------:R-:W-:-:S10]  /*3950*/  IMAD.MOV.U32 R5, RZ, RZ, 0x1 ;  /* 0x00000001ff057424 */ /* 0x000fd400078e00ff */
[----:B------:R-:W-:Y:S01]  /*3960*/  UPRMT UR4, UR4, 0x654, UR7 ;  /* 0x0000065404047896 */ /* 0x000fe20008000007 */
[----:B--2---:R-:W-:Y:S01]  /*3970*/  IMAD.SHL.U32 R7, R8, 0x20, RZ ;  /* 0x0000002008077824 */ /* 0x004fe200078e00ff */
[-C--:B------:R-:W-:Y:S02]  /*3980*/  SHF.L.U32 R6, R6, R8.reuse, RZ ;  /* 0x0000000806067219 */ /* 0x080fe400000006ff */
[----:B------:R-:W-:Y:S02]  /*3990*/  SHF.L.U32 R8, R5, R8, RZ ;  /* 0x0000000805087219 */ /* 0x000fe400000006ff */
[----:B------:R2:W-:Y:S04]  /*39a0*/  STS [UR6+0x120], R7 ;  /* 0x00012007ff007988 */ /* 0x0005e80008000806 */
[----:B------:R2:W-:Y:S04]  /*39b0*/  ATOMS.OR RZ, [UR5+0x14], R6 ;  /* 0x00001406ffff798c */ /* 0x0005e8000b000005 */
[----:B------:R2:W-:Y:S01]  /*39c0*/  ATOMS.OR RZ, [UR5+0x18], R8 ;  /* 0x00001808ffff798c */ /* 0x0005e2000b000005 */
[----:B------:R-:W-:Y:S03]  /*39d0*/  SYNCS.ARRIVE.TRANS64.RED.A1T0 RZ, [UR4], RZ ;  /* 0x000000ffffff79a7 */ /* 0x000fe60008100404 */
[----:B------:R2:W-:Y:S01]  /*39e0*/  ATOMS.XOR RZ, [UR5+0x10], R5 ;  /* 0x00001005ffff798c */ /* 0x0005e2000b800005 */
[----:B------:R-:W-:Y:S05]  /*39f0*/  BRA `(.L_x_66) ;  /* 0x0000000000107947 */ /* 0x000fea0003800000 */
.L_x_59:
[----:B------:R-:W-:Y:S02]  /*3a00*/  MOV R5, 0xffffffff ;  /* 0xffffffff00057802 */ /* 0x000fe40000000f00 */
[----:B------:R-:W-:-:S03]  /*3a10*/  MOV R6, 0x3a40 ;  /* 0x00003a4000067802 */ /* 0x000fc60000000f00 */
[----:B------:R1:W-:Y:S04]  /*3a20*/  STS [UR6+0x120], R5 ;  /* 0x00012005ff007988 */ /* 0x0003e80008000806 */
[----:B-1---5:R-:W-:Y:S05]  /*3a30*/  CALL.REL.NOINC `($__internal_1_$__cuda_sm10x_tcgen05_guardrail_trap_phase_invalid_during_alloc) ;  /* 0x0000005800547944 */ /* 0x022fea0003c00000 */
.L_x_66:
[----:B------:R-:W-:Y:S05]  /*3a40*/  WARPSYNC.ALL ;  /* 0x0000000000007948 */ /* 0x000fea0003800000 */
[----:B------:R-:W3:Y:S01]  /*3a50*/  S2UR UR4, SR_CgaCtaId ;  /* 0x00000000000479c3 */ /* 0x000ee20000008800 */
[----:B------:R-:W-:Y:S01]  /*3a60*/  UMOV UR62, 0x400 ;  /* 0x00000400003e7882 */ /* 0x000fe20000000000 */
[----:B------:R-:W4:Y:S01]  /*3a70*/  LDCU UR7, c[0x0][0x38c] ;  /* 0x00007180ff0777ac */ /* 0x000f220008000800 */
[----:B------:R-:W-:Y:S01]  /*3a80*/  LOP3.LUT R3, R3, 0xffff, RZ, 0xc0, !PT ;  /* 0x0000ffff03037812 */ /* 0x000fe200078ec0ff */
[----:B-1----:R-:W-:Y:S01]  /*3a90*/  IMAD.MOV.U32 R11, RZ, RZ, 0x1 ;  /* 0x00000001ff0b7424 */ /* 0x002fe200078e00ff */
[----:B------:R-:W-:Y:S01]  /*3aa0*/  R2UR UR5, R2 ;  /* 0x00000000020572ca */ /* 0x000fe200000e0000 */
[----:B------:R-:W-:Y:S01]  /*3ab0*/  IMAD.MOV.U32 R10, RZ, RZ, RZ ;  /* 0x000000ffff0a7224 */ /* 0x000fe200078e00ff */
[----:B------:R-:W-:-:S02]  /*3ac0*/  LOP3.LUT R4, R4, 0xffff, RZ, 0xc0, !PT ;  /* 0x0000ffff04047812 */ /* 0x000fc400078ec0ff */
[----:B--2---:R-:W-:Y:S01]  /*3ad0*/  CS2R R8, SRZ ;  /* 0x0000000000087805 */ /* 0x004fe2000001ff00 */
[----:B------:R-:W-:Y:S01]  /*3ae0*/  UMOV UR9, URZ ;  /* 0x000000ff00097c82 */ /* 0x000fe20008000000 */
[----:B------:R-:W-:Y:S01]  /*3af0*/  UMOV UR60, URZ ;  /* 0x000000ff003c7c82 */ /* 0x000fe20008000000 */
[----:B------:R-:W-:Y:S01]  /*3b00*/  R2UR UR65, R4 ;  /* 0x00000000044172ca */ /* 0x000fe200000e0000 */
[----:B------:R-:W-:Y:S01]  /*3b10*/  UMOV UR76, 0x0 ;  /* 0x00000000004c7882 */ /* 0x000fe20000000000 */
[----:B------:R-:W-:Y:S01]  /*3b20*/  UMOV UR77, 0x8100910 ;  /* 0x08100910004d7882 */ /* 0x000fe20000000000 */
[----:B------:R-:W-:Y:S01]  /*3b30*/  UMOV UR74, 0x0 ;  /* 0x00000000004a7882 */ /* 0x000fe20000000000 */
[----:B------:R-:W-:Y:S01]  /*3b40*/  UMOV UR75, 0x8100910 ;  /* 0x08100910004b7882 */ /* 0x000fe20000000000 */
[----:B------:R-:W-:Y:S01]  /*3b50*/  UMOV UR72, 0x0 ;  /* 0x0000000000487882 */ /* 0x000fe20000000000 */
[----:B------:R-:W-:Y:S01]  /*3b60*/  UMOV UR73, 0x8100910 ;  /* 0x0810091000497882 */ /* 0x000fe20000000000 */
[----:B------:R-:W-:-:S02]  /*3b70*/  UISETP.NE.AND UP3, UPT, UR5, URZ, UPT ;  /* 0x000000ff0500728c */ /* 0x000fc4000bf65270 */
[----:B----4-:R-:W-:Y:S01]  /*3b80*/  UIADD3 UR7, UPT, UPT, UR7, 0x7f, URZ ;  /* 0x0000007f07077890 */ /* 0x010fe2000fffe0ff */
[----:B------:R-:W-:Y:S01]  /*3b90*/  UMOV UR70, 0x0 ;  /* 0x0000000000467882 */ /* 0x000fe20000000000 */
[----:B------:R-:W-:Y:S01]  /*3ba0*/  UMOV UR71, 0x8100910 ;  /* 0x0810091000477882 */ /* 0x000fe20000000000 */
[----:B---3--:R-:W-:Y:S01]  /*3bb0*/  ULEA UR62, UR4, UR62, 0x18 ;  /* 0x0000003e043e7291 */ /* 0x008fe2000f8ec0ff */
[----:B------:R-:W-:Y:S02]  /*3bc0*/  UMOV UR68, 0x0 ;  /* 0x0000000000447882 */ /* 0x000fe40000000000 */
[----:B------:R-:W-:Y:S01]  /*3bd0*/  UMOV UR4, URZ ;  /* 0x000000ff00047c82 */ /* 0x000fe20008000000 */
[----:B------:R-:W-:Y:S01]  /*3be0*/  UIADD3 UR6, UPT, UPT, UR62, 0x6400, URZ ;  /* 0x000064003e067890 */ /* 0x000fe2000fffe0ff */
[----:B------:R-:W-:Y:S01]  /*3bf0*/  IMAD.U32 R14, RZ, RZ, UR4 ;  /* 0x00000004ff0e7e24 */ /* 0x000fe2000f8e00ff */
[----:B------:R-:W-:Y:S02]  /*3c00*/  USHF.R.S32.HI UR4, URZ, 0x1f, UR7 ;  /* 0x0000001fff047899 */ /* 0x000fe40008011407 */
[----:B------:R-:W-:-:S02]  /*3c10*/  UIADD3 UR5, UPT, UPT, UR62, 0x1e400, URZ ;  /* 0x0001e4003e057890 */ /* 0x000fc4000fffe0ff */
[----:B------:R-:W-:Y:S02]  /*3c20*/  ULEA.HI UR4, UR4, UR7, URZ, 0x7 ;  /* 0x0000000704047291 */ /* 0x000fe4000f8f38ff */
[----:B------:R-:W-:Y:S02]  /*3c30*/  USHF.R.U32.HI UR6, URZ, 0x4, UR6 ;  /* 0x00000004ff067899 */ /* 0x000fe40008011606 */
[----:B------:R-:W-:Y:S02]  /*3c40*/  USHF.R.S32.HI UR8, URZ, 0x7, UR4 ;  /* 0x00000007ff087899 */ /* 0x000fe40008011404 */
[----:B------:R-:W-:Y:S01]  /*3c50*/  USHF.R.U32.HI UR5, URZ, 0x4, UR5 ;  /* 0x00000004ff057899 */ /* 0x000fe20008011605 */
[----:B------:R-:W-:Y:S01]  /*3c60*/  R2UR UR4, R3 ;  /* 0x00000000030472ca */ /* 0x000fe200000e0000 */
[----:B------:R-:W-:Y:S02]  /*3c70*/  UISETP.LT.AND UP0, UPT, UR8, 0x1, UPT ;  /* 0x000000010800788c */ /* 0x000fe4000bf01270 */
[----:B------:R-:W-:Y:S01]  /*3c80*/  ULOP3.LUT UR6, UR6, 0x3fff, URZ, 0xc0, !UPT ;  /* 0x00003fff06067892 */ /* 0x000fe2000f8ec0ff */
[----:B------:R-:W-:Y:S01]  /*3c90*/  IMAD.U32 R12, RZ, RZ, UR8 ;  /* 0x00000008ff0c7e24 */ /* 0x000fe2000f8e00ff */
[----:B------:R-:W-:-:S02]  /*3ca0*/  ULOP3.LUT UR67, UR5, 0x3fff, URZ, 0xc0, !UPT ;  /* 0x00003fff05437892 */ /* 0x000fc4000f8ec0ff */
[----:B------:R-:W-:Y:S02]  /*3cb0*/  ULOP3.LUT UR66, UR6, 0x10000, URZ, 0xfc, !UPT ;  /* 0x0001000006427892 */ /* 0x000fe4000f8efcff */
[----:B------:R-:W-:Y:S01]  /*3cc0*/  ULOP3.LUT UR67, UR67, 0x10000, URZ, 0xfc, !UPT ;  /* 0x0001000043437892 */ /* 0x000fe2000f8efcff */
[----:B------:R-:W-:-:S03]  /*3cd0*/  UMOV UR69, 0x8100910 ;  /* 0x0810091000457882 */ /* 0x000fc60000000000 */
[----:B------:R-:W-:Y:S01]  /*3ce0*/  IMAD.U32 R13, RZ, RZ, UR4 ;  /* 0x00000004ff0d7e24 */ /* 0x000fe2000f8e00ff */
[----:B------:R-:W-:Y:S01]  /*3cf0*/  NOP ;  /* 0x0000000000007918 */ /* 0x000fe20000000000 */
[----:B------:R-:W-:Y:S06]  /*3d00*/  BAR.ARV 0x6, 0xa0 ;  /* 0x0182800000007b1d */ /* 0x000fec0000002000 */
[----:B------:R-:W1:Y:S02]  /*3d10*/  LDS R5, [UR62+0x120] ;  /* 0x0001203eff057984 */ /* 0x000e640008000800 */
[----:B-1----:R-:W-:-:S13]  /*3d20*/  R2UR UR4, R5 ;  /* 0x00000000050472ca */ /* 0x002fda00000e0000 */
[----:B------:R-:W-:Y:S01]  /*3d30*/  IMAD.U32 R16, RZ, RZ, UR4 ;  /* 0x00000004ff107e24 */ /* 0x000fe2000f8e00ff */
[----:B------:R-:W-:-:S06]  /*3d40*/  USEL UR4, UR8, 0x1, !UP0 ;  /* 0x0000000108047887 */ /* 0x000fcc000c000000 */
[----:B------:R-:W-:-:S07]  /*3d50*/  IMAD.U32 R15, RZ, RZ, UR4 ;  /* 0x00000004ff0f7e24 */ /* 0x000fce000f8e00ff */
.L_x_77:
[C---:B-1----:R-:W-:Y:S02]  /*3d60*/  LEA R3, R10.reuse, UR62, 0x3 ;  /* 0x0000003e0a037c11 */ /* 0x042fe4000f8e18ff */
[----:B------:R-:W-:Y:S02]  /*3d70*/  SHF.L.U32 R4, R9, 0x1f, RZ ;  /* 0x0000001f09047819 */ /* 0x000fe400000006ff */
[----:B------:R-:W-:Y:S02]  /*3d80*/  LEA R5, R10, UR62, 0x4 ;  /* 0x0000003e0a057c11 */ /* 0x000fe4000f8e20ff */
[----:B------:R-:W1:Y:S02]  /*3d90*/  SYNCS.PHASECHK.TRANS64.TRYWAIT P0, [R3+URZ+0x70], R4 ;  /* 0x00007004030075a7 */ /* 0x000e6400080011ff */
[----:B-1----:R-:W-:Y:S05]  /*3da0*/  @!P0 BRA `(.L_x_70) ;  /* 0x0000004c00e88947 */ /* 0x002fea0003800000 */
.L_x_152:
[----:B-1----:R-:W1:Y:S01]  /*3db0*/  LDS.128 R4, [R5+0x100] ;  /* 0x0001000005047984 */ /* 0x002e620000000c00 */
[----:B------:R-:W-:Y:S02]  /*3dc0*/  VIADD R3, R3, 0x80 ;  /* 0x0000008003037836 */ /* 0x000fe40000000000 */
[----:B------:R-:W-:Y:S01]  /*3dd0*/  VIADD R10, R10, 0x1 ;  /* 0x000000010a0a7836 */ /* 0x000fe20000000000 */
[----:B------:R-:W-:Y:S01]  /*3de0*/  @!PT LDS RZ, [RZ] ;  /* 0x00000000fffff984 */ /* 0x000fe20000000800 */
[----:B------:R-:W-:Y:S01]  /*3df0*/  @!PT LDS RZ, [RZ] ;  /* 0x00000000fffff984 */ /* 0x000fe20000000800 */
[----:B------:R-:W-:Y:S01]  /*3e00*/  @!PT LDS RZ, [RZ] ;  /* 0x00000000fffff984 */ /* 0x000fe20000000800 */
[----:B------:R-:W-:Y:S01]  /*3e10*/  @!PT LDS RZ, [RZ] ;  /* 0x00000000fffff984 */ /* 0x000fe20000000800 */
[----:B------:R2:W-:Y:S06]  /*3e20*/  MEMBAR.ALL.CTA ;  /* 0x0000000000007992 */ /* 0x0005ec0000008000 */
[----:B--2---:R-:W2:Y:S01]  /*3e30*/  FENCE.VIEW.ASYNC.S ;  /* 0x00000000000073c6 */ /* 0x004ea20000000000 */
[----:B------:R-:W-:-:S04]  /*3e40*/  PRMT R3, RZ, 0x654, R3 ;  /* 0x00000654ff037816 */ /* 0x000fc80000000003 */
[----:B--2---:R2:W-:Y:S01]  /*3e50*/  SYNCS.ARRIVE.TRANS64.RED.A1T0 RZ, [R3+URZ], RZ ;  /* 0x000000ff03ff79a7 */ /* 0x0045e200081004ff */
[----:B-1----:R-:W-:Y:S01]  /*3e60*/  LOP3.LUT P1, RZ, R6, 0x1, RZ, 0xc0, !PT ;  /* 0x0000000106ff7812 */ /* 0x002fe2000782c0ff */
[----:B--2---:R-:W-:-:S12]  /*3e70*/  BRA.U UP3, `(.L_x_71) ;  /* 0x00000009032c7547 */ /* 0x004fd8000b800000 */
[----:B------:R-:W1:Y:S01]  /*3e80*/  LDCU UR4, c[0x0][0x38c] ;  /* 0x00007180ff0477ac */ /* 0x000e620008000800 */
[----:B------:R-:W-:Y:S02]  /*3e90*/  R2UR UR5, R14 ;  /* 0x000000000e0572ca */ /* 0x000fe400000e0000 */
[----:B------:R-:W-:Y:S02]  /*3ea0*/  PLOP3.LUT P2, PT, PT, PT, PT, 0x80, 0x8 ;  /* 0x000000000008781c */ /* 0x000fe40003f4f070 */
[----:B------:R-:W-:Y:S02]  /*3eb0*/  SHF.L.U32 R6, R11, 0x1f, RZ ;  /* 0x0000001f0b067819 */ /* 0x000fe400000006ff */
[----:B------:R-:W-:-:S07]  /*3ec0*/  R2UR UR6, R16 ;  /* 0x00000000100672ca */ /* 0x000fce00000e0000 */
[----:B------:R-:W-:Y:S02]  /*3ed0*/  ULEA UR7, UR5, UR62, 0x3 ;  /* 0x0000003e05077291 */ /* 0x000fe4000f8e18ff */
[----:B-1----:R-:W-:-:S04]  /*3ee0*/  UISETP.GE.AND UP0, UPT, UR4, 0x1, UPT ;  /* 0x000000010400788c */ /* 0x002fc8000bf06270 */
[----:B------:R-:W-:Y:S01]  /*3ef0*/  IMAD.U32 R4, RZ, RZ, UR7 ;  /* 0x00000007ff047e24 */ /* 0x000fe2000f8e00ff */
[----:B------:R-:W-:Y:S01]  /*3f00*/  ULEA UR8, UR5, UR6, 0x5 ;  /* 0x0000000605087291 */ /* 0x000fe2000f8e28ff */
[----:B------:R-:W-:-:S05]  /*3f10*/  PLOP3.LUT P0, PT, PT, PT, UP0, 0x80, 0x8 ;  /* 0x000000000008781c */ /* 0x000fca0003f0f008 */
[----:B------:R-:W-:-:S08]  /*3f20*/  @UP0 ULEA UR4, UR9, UR62, 0x3 ;  /* 0x0000003e09040291 */ /* 0x000fd0000f8e18ff */
[----:B------:R-:W-:-:S04]  /*3f30*/  @P0 SHF.L.U32 R3, R8, 0x1f, RZ ;  /* 0x0000001f08030819 */ /* 0x000fc800000006ff */
[----:B------:R1:W2:Y:S01]  /*3f40*/  @P0 SYNCS.PHASECHK.TRANS64.TRYWAIT P2, [UR4], R3 ;  /* 0x00000003ff0005a7 */ /* 0x0002a20008041104 */
[----:B------:R-:W3:Y:S02]  /*3f50*/  SYNCS.PHASECHK.TRANS64.TRYWAIT P0, [UR7+0xb0], R6 ;  /* 0x0000b006ff0075a7 */ /* 0x000ee40008001107 */
[----:B-123--:R-:W-:Y:S05]  /*3f60*/  @!P0 BRA `(.L_x_72) ;  /* 0x0000004c008c8947 */ /* 0x00efea0003800000 */
.L_x_154:
[----:B------:R-:W-:Y:S01]  /*3f70*/  UMOV UR64, UR60 ;  /* 0x0000003c00407c82 */ /* 0x000fe20008000000 */
[----:B------:R-:W-:Y:S05]  /*3f80*/  BRA.U !UP0, `(.L_x_73) ;  /* 0x0000000508d07547 */ /* 0x000fea000b800000 */
[----:B------:R-:W-:Y:S01]  /*3f90*/  R2UR UR4, R15 ;  /* 0x000000000f0472ca */ /* 0x000fe200000e0000 */
[----:B------:R-:W-:Y:S01]  /*3fa0*/  UPLOP3.LUT UP2, UPT, UPT, UPT, UPT, 0x40, 0x4 ;  /* 0x000000000004789c */ /* 0x000fe20003f4e870 */
[----:B------:R-:W-:Y:S01]  /*3fb0*/  R2UR UR61, R12 ;  /* 0x000000000c3d72ca */ /* 0x000fe200000e0000 */
[----:B------:R-:W-:-:S10]  /*3fc0*/  UMOV UR7, UR9 ;  /* 0x0000000900077c82 */ /* 0x000fd40008000000 */
[----:B------:R-:W-:-:S12]  /*3fd0*/  UIADD3 UR64, UPT, UPT, UR4, UR60, URZ ;  /* 0x0000003c04407290 */ /* 0x000fd8000fffe0ff */
.L_x_76:
[----:B--2---:R-:W-:Y:S01]  /*3fe0*/  ULEA UR5, UR7, UR62, 0x3 ;  /* 0x0000003e07057291 */ /* 0x004fe2000f8e18ff */
[----:B------:R-:W-:Y:S11]  /*3ff0*/  @P2 BRA `(.L_x_74) ;  /* 0x00000000000c2947 */ /* 0x000ff60003800000 */
[----:B-1----:R-:W-:Y:S04]  /*4000*/  SHF.L.U32 R6, R8, 0x1f, RZ ;  /* 0x0000001f08067819 */ /* 0x002fe800000006ff */
[----:B------:R-:W1:Y:S02]  /*4010*/  SYNCS.PHASECHK.TRANS64.TRYWAIT P0, [UR5], R6 ;  /* 0x00000006ff0075a7 */ /* 0x000e640008001105 */
[----:B-1----:R-:W-:Y:S05]  /*4020*/  @!P0 BRA `(.L_x_75) ;  /* 0x0000004c00788947 */ /* 0x002fea0003800000 */
.L_x_74:
[----:B------:R-:W-:Y:S01]  /*4030*/  UISETP.NE.AND UP0, UPT, UR61, 0x1, UPT ;  /* 0x000000013d00788c */ /* 0x000fe2000bf05270 */
[----:B------:R-:W-:Y:S01]  /*4040*/  PLOP3.LUT P2, PT, PT, PT, PT, 0x80, 0x8 ;  /* 0x000000000008781c */ /* 0x000fe20003f4f070 */
[----:B------:R-:W-:Y:S01]  /*4050*/  UIADD3 UR9, UPT, UPT, UR7, 0x1, URZ ;  /* 0x0000000107097890 */ /* 0x000fe2000fffe0ff */
[----:B-1----:R-:W-:Y:S01]  /*4060*/  MOV.SPILL R6, UR65 ;  /* 0x0000004100067c02 */ /* 0x002fe20009000f00 */
[----:B------:R-:W-:Y:S01]  /*4070*/  UIADD3 UR63, UPT, UPT, UR5, 0x18, URZ ;  /* 0x00000018053f7890 */ /* 0x000fe2000fffe0ff */
[----:B------:R-:W-:Y:S01]  /*4080*/  MOV.SPILL R5, UR64 ;  /* 0x0000004000057c02 */ /* 0x000fe20009000f00 */
[----:B------:R-:W-:Y:S01]  /*4090*/  UISETP.NE.AND UP1, UPT, UR9, 0x3, UPT ;  /* 0x000000030900788c */ /* 0x000fe2000bf25270 */
[----:B------:R-:W-:Y:S01]  /*40a0*/  PLOP3.LUT P0, PT, PT, PT, UP0, 0x80, 0x8 ;  /* 0x000000000008781c */ /* 0x000fe20003f0f008 */
[----:B------:R-:W-:Y:S02]  /*40b0*/  ULEA UR6, UR7, UR67, 0xa ;  /* 0x0000004307067291 */ /* 0x000fe4000f8e50ff */
[----:B------:R-:W-:Y:S02]  /*40c0*/  USEL UR5, URZ, 0x1, UP1 ;  /* 0x00000001ff057887 */ /* 0x000fe40008800000 */
[----:B------:R-:W-:Y:S02]  /*40d0*/  USEL UR9, UR9, URZ, UP1 ;  /* 0x000000ff09097287 */ /* 0x000fe40008800000 */
[----:B------:R-:W-:Y:S02]  /*40e0*/  ULEA UR4, UR7, UR66, 0xb ;  /* 0x0000004207047291 */ /* 0x000fe4000f8e58ff */
[----:B------:R-:W-:Y:S01]  /*40f0*/  @UP0 ULEA UR7, UR9, UR62, 0x3 ;  /* 0x0000003e09070291 */ /* 0x000fe2000f8e18ff */
[----:B------:R-:W-:Y:S01]  /*4100*/  LOP3.LUT R8, R8, UR5, RZ, 0x3c, !PT ;  /* 0x0000000508087c12 */ /* 0x000fe2000f8e3cff */
[----:B------:R-:W-:Y:S02]  /*4110*/  UIADD3 UR20, UPT, UPT, UR6, 0x2, URZ ;  /* 0x0000000206147890 */ /* 0x000fe4000fffe0ff */
[----:B------:R-:W-:Y:S01]  /*4120*/  UIADD3 UR18, UPT, UPT, UR4, 0x2, URZ ;  /* 0x0000000204127890 */ /* 0x000fe2000fffe0ff */
[----:B------:R-:W-:Y:S01]  /*4130*/  @P0 SHF.L.U32 R3, R8, 0x1f, RZ ;  /* 0x0000001f08030819 */ /* 0x000fe200000006ff */
[----:B------:R-:W-:Y:S02]  /*4140*/  UIADD3 UR16, UPT, UPT, UR6, 0x4, URZ ;  /* 0x0000000406107890 */ /* 0x000fe4000fffe0ff */
[----:B------:R-:W-:Y:S01]  /*4150*/  UIADD3 UR10, UPT, UPT, UR4, 0x4, URZ ;  /* 0x00000004040a7890 */ /* 0x000fe2000fffe0ff */
[----:B------:R2:W3:Y:S01]  /*4160*/  @P0 SYNCS.PHASECHK.TRANS64.TRYWAIT P2, [UR7], R3 ;  /* 0x00000003ff0005a7 */ /* 0x0004e20008041107 */
[----:B------:R-:W-:Y:S02]  /*4170*/  UIADD3 UR14, UPT, UPT, UR6, 0x6, URZ ;  /* 0x00000006060e7890 */ /* 0x000fe4000fffe0ff */
        /* <DEDUP_REMOVED lines=21> */
[----:B------:R-:W-:Y:S01]  /*42d0*/  UIADD3 UR61, UPT, UPT, UR61, -0x1, URZ ;  /* 0xffffffff3d3d7890 */ /* 0x000fe2000fffe0ff */
[----:B------:R-:W-:Y:S01]  /*42e0*/  UMOV UR7, 0x40004040 ;  /* 0x4000404000077882 */ /* 0x000fe20000000000 */
[----:B------:R-:W-:Y:S01]  /*42f0*/  UMOV UR64, 0x0 ;  /* 0x0000000000407882 */ /* 0x000fe20000000000 */
[----:B------:R-:W-:Y:S01]  /*4300*/  UMOV UR65, 0x8100910 ;  /* 0x0810091000417882 */ /* 0x000fe20000000000 */
[----:B------:R-:W-:Y:S01]  /*4310*/  UMOV UR5, 0x40004040 ;  /* 0x4000404000057882 */ /* 0x000fe20000000000 */
[----:B------:R-:W-:Y:S01]  /*4320*/  UMOV UR21, 0x40004040 ;  /* 0x4000404000157882 */ /* 0x000fe20000000000 */
[----:B------:R1:W-:Y:S01]  /*4330*/  UTCHMMA.2CTA gdesc[UR4], gdesc[UR6], tmem[UR8], tmem[UR64], idesc[UR65], UP2 ;  /* 0x00ff4006040075ea */ /* 0x0003e20009200008 */
[----:B------:R-:W-:Y:S01]  /*4340*/  UPLOP3.LUT UP2, UPT, UPT, UPT, UPT, 0x80, 0x8 ;  /* 0x000000000008789c */ /* 0x000fe20003f4f070 */
[----:B------:R-:W-:Y:S01]  /*4350*/  UMOV UR19, 0x40004040 ;  /* 0x4000404000137882 */ /* 0x000fe20000000000 */
[----:B------:R-:W-:Y:S01]  /*4360*/  UMOV UR17, 0x40004040 ;  /* 0x4000404000117882 */ /* 0x000fe20000000000 */
[----:B------:R4:W-:Y:S01]  /*4370*/  UTCHMMA.2CTA gdesc[UR18], gdesc[UR20], tmem[UR8], tmem[UR64], idesc[UR65], UPT ;  /* 0x00ff4014120075ea */ /* 0x0009e2000ba00008 */
        /* <DEDUP_REMOVED lines=19> */
[----:B-1----:R-:W-:Y:S01]  /*44b0*/  UMOV UR7, 0x8100910 ;  /* 0x0810091000077882 */ /* 0x002fe20000000000 */
[----:B------:R-:W-:Y:S01]  /*44c0*/  UMOV UR35, 0x40004040 ;  /* 0x4000404000237882 */ /* 0x000fe20000000000 */
[----:B------:R-:W-:Y:S01]  /*44d0*/  UMOV UR33, 0x40004040 ;  /* 0x4000404000217882 */ /* 0x000fe20000000000 */
[----:B------:R-:W-:Y:S01]  /*44e0*/  UMOV UR27, 0x40004040 ;  /* 0x40004040001b7882 */ /* 0x000fe20000000000 */
[----:B------:R-:W-:Y:S01]  /*44f0*/  UMOV UR25, 0x40004040 ;  /* 0x4000404000197882 */ /* 0x000fe20000000000 */
[----:B----4-:R-:W-:Y:S02]  /*4500*/  UIADD3 UR20, UPT, UPT, UR4, 0x602, URZ ;  /* 0x0000060204147890 */ /* 0x010fe4000fffe0ff */
[----:B------:R-:W-:Y:S02]  /*4510*/  UIADD3 UR18, UPT, UPT, UR6, 0x304, URZ ;  /* 0x0000030406127890 */ /* 0x000fe4000fffe0ff */
[----:B--2---:R-:W-:Y:S02]  /*4520*/  UIADD3 UR16, UPT, UPT, UR4, 0x604, URZ ;  /* 0x0000060404107890 */ /* 0x004fe4000fffe0ff */
[----:B------:R-:W-:Y:S01]  /*4530*/  UIADD3 UR10, UPT, UPT, UR6, 0x306, URZ ;  /* 0x00000306060a7890 */ /* 0x000fe2000fffe0ff */
[----:B------:R-:W-:Y:S01]  /*4540*/  R2UR.FILL UR65, R6 ;  /* 0x00000000064172ca */ /* 0x000fe200004e0000 */
[----:B------:R-:W-:Y:S01]  /*4550*/  UMOV UR14, 0x0 ;  /* 0x00000000000e7882 */ /* 0x000fe20000000000 */
[----:B------:R-:W-:Y:S01]  /*4560*/  UMOV UR15, 0x8100910 ;  /* 0x08100910000f7882 */ /* 0x000fe20000000000 */
[----:B------:R-:W-:Y:S01]  /*4570*/  UMOV UR12, 0x0 ;  /* 0x00000000000c7882 */ /* 0x000fe20000000000 */
[----:B------:R-:W-:Y:S01]  /*4580*/  UTCHMMA.2CTA gdesc[UR28], gdesc[UR30], tmem[UR8], tmem[UR14], idesc[UR15], UPT ;  /* 0x00ff0e1e1c0075ea */ /* 0x000fe2000ba00008 */
[----:B------:R-:W-:Y:S01]  /*4590*/  UTCHMMA.2CTA gdesc[UR56], gdesc[UR58], tmem[UR8], tmem[UR14], idesc[UR15], UPT ;  /* 0x00ff0e3a380075ea */ /* 0x000fe2000ba00008 */
[----:B------:R-:W-:Y:S01]  /*45a0*/  UMOV UR13, 0x8100910 ;  /* 0x08100910000d7882 */ /* 0x000fe20000000000 */
[----:B------:R-:W-:Y:S01]  /*45b0*/  UTCHMMA.2CTA gdesc[UR52], gdesc[UR54], tmem[UR8], tmem[UR14], idesc[UR15], UPT ;  /* 0x00ff0e36340075ea */ /* 0x000fe2000ba00008 */
[----:B------:R-:W-:Y:S01]  /*45c0*/  UIADD3 UR4, UPT, UPT, UR4, 0x606, URZ ;  /* 0x0000060604047890 */ /* 0x000fe2000fffe0ff */
[----:B------:R-:W-:Y:S01]  /*45d0*/  UTCHMMA.2CTA gdesc[UR48], gdesc[UR50], tmem[UR8], tmem[UR12], idesc[UR13], UPT ;  /* 0x00ff0c32300075ea */ /* 0x000fe2000ba00008 */
[----:B------:R-:W-:Y:S01]  /*45e0*/  UTCHMMA.2CTA gdesc[UR44], gdesc[UR46], tmem[UR8], tmem[UR12], idesc[UR13], UPT ;  /* 0x00ff0c2e2c0075ea */ /* 0x000fe2000ba00008 */
[----:B------:R-:W-:Y:S01]  /*45f0*/  UMOV UR6, 0x0 ;  /* 0x0000000000067882 */ /* 0x000fe20000000000 */
[----:B------:R-:W-:Y:S01]  /*4600*/  UTCHMMA.2CTA gdesc[UR40], gdesc[UR42], tmem[UR8], tmem[UR12], idesc[UR13], UPT ;  /* 0x00ff0c2a280075ea */ /* 0x000fe2000ba00008 */
[----:B------:R1:W-:Y:S01]  /*4610*/  UTCHMMA.2CTA gdesc[UR36], gdesc[UR38], tmem[UR8], tmem[UR6], idesc[UR7], UPT ;  /* 0x00ff0626240075ea */ /* 0x0003e2000ba00008 */
[----:B------:R2:W-:Y:S01]  /*4620*/  UTCHMMA.2CTA gdesc[UR32], gdesc[UR34], tmem[UR8], tmem[UR76], idesc[UR77], UPT ;  /* 0x00ff4c22200075ea */ /* 0x0005e2000ba00008 */
[----:B------:R-:W-:Y:S01]  /*4630*/  UMOV UR23, 0x40004040 ;  /* 0x4000404000177882 */ /* 0x000fe20000000000 */
[----:B------:R2:W-:Y:S01]  /*4640*/  UTCHMMA.2CTA gdesc[UR24], gdesc[UR26], tmem[UR8], tmem[UR74], idesc[UR75], UPT ;  /* 0x00ff4a1a180075ea */ /* 0x0005e2000ba00008 */
[----:B------:R-:W-:Y:S01]  /*4650*/  R2UR.FILL UR64, R5 ;  /* 0x00000000054072ca */ /* 0x000fe200004e0000 */
[----:B------:R2:W-:Y:S01]  /*4660*/  UTCHMMA.2CTA gdesc[UR20], gdesc[UR22], tmem[UR8], tmem[UR72], idesc[UR73], UPT ;  /* 0x00ff4816140075ea */ /* 0x0005e2000ba00008 */
[----:B------:R2:W-:Y:S01]  /*4670*/  UTCHMMA.2CTA gdesc[UR16], gdesc[UR18], tmem[UR8], tmem[UR70], idesc[UR71], UPT ;  /* 0x00ff4612100075ea */ /* 0x0005e2000ba00008 */
[----:B------:R2:W-:Y:S01]  /*4680*/  UTCHMMA.2CTA gdesc[UR4], gdesc[UR10], tmem[UR8], tmem[UR68], idesc[UR69], UPT ;  /* 0x00ff440a040075ea */ /* 0x0005e2000ba00008 */
[----:B------:R2:W-:Y:S09]  /*4690*/  UTCBAR.2CTA.MULTICAST [UR63], URZ, UR65 ;  /* 0x000000ff3f0073e9 */ /* 0x0005f20008200841 */
[----:B------:R-:W-:Y:S01]  /*46a0*/  UISETP.NE.AND UP0, UPT, UR60, UR64, UPT ;  /* 0x000000403c00728c */ /* 0x000fe2000bf05270 */
[----:B-1----:R-:W-:Y:S08]  /*46b0*/  UMOV UR7, UR9 ;  /* 0x0000000900077c82 */ /* 0x002ff00008000000 */
[----:B---3--:R-:W-:Y:S05]  /*46c0*/  BRA.U UP0, `(.L_x_76) ;  /* 0xfffffff900447547 */ /* 0x008fea000b83ffff */
.L_x_73:
[----:B--2---:R-:W-:Y:S01]  /*46d0*/  R2UR UR4, R4 ;  /* 0x00000000040472ca */ /* 0x004fe200000e0000 */
[----:B------:R-:W-:Y:S01]  /*46e0*/  UMOV UR60, UR64 ;  /* 0x00000040003c7c82 */ /* 0x000fe20008000000 */
[----:B------:R-:W-:-:S11]  /*46f0*/  R2UR UR5, R13 ;  /* 0x000000000d0572ca */ /* 0x000fd600000e0000 */
[----:B------:R-:W-:-:S09]  /*4700*/  UIADD3 UR4, UPT, UPT, UR4, 0x90, URZ ;  /* 0x0000009004047890 */ /* 0x000fd2000fffe0ff */
[----:B------:R2:W-:Y:S01]  /*4710*/  UTCBAR.2CTA.MULTICAST [UR4], URZ, UR5 ;  /* 0x000000ff040073e9 */ /* 0x0005e20008200805 */
[----:B------:R-:W-:Y:S02]  /*4720*/  NOP ;  /* 0x0000000000007918 */ /* 0x000fe40000000000 */
.L_x_71:
[----:B--2---:R-:W-:Y:S02]  /*4730*/  R2UR UR4, R14 ;  /* 0x000000000e0472ca */ /* 0x004fe400000e0000 */
[----:B------:R-:W-:-:S04]  /*4740*/  ISETP.NE.AND P0, PT, R10, 0x2, PT ;  /* 0x000000020a00780c */ /* 0x000fc80003f05270 */
[----:B------:R-:W-:Y:S02]  /*4750*/  SEL R4, RZ, 0x1, P0 ;  /* 0x00000001ff047807 */ /* 0x000fe40000000000 */
[----:B------:R-:W-:Y:S02]  /*4760*/  SEL R10, R10, RZ, P0 ;  /* 0x000000ff0a0a7207 */ /* 0x000fe40000000000 */
[----:B------:R-:W-:-:S03]  /*4770*/  LOP3.LUT R9, R9, R4, RZ, 0x3c, !PT ;  /* 0x0000000409097212 */ /* 0x000fc600078e3cff */
[----:B------:R-:W-:-:S04]  /*4780*/  UIADD3 UR4, UPT, UPT, UR4, 0x1, URZ ;  /* 0x0000000104047890 */ /* 0x000fc8000fffe0ff */
[----:B------:R-:W-:-:S04]  /*4790*/  UISETP.NE.AND UP0, UPT, UR4, 0x4, UPT ;  /* 0x000000040400788c */ /* 0x000fc8000bf05270 */
[----:B------:R-:W-:Y:S02]  /*47a0*/  USEL UR5, URZ, 0x1, UP0 ;  /* 0x00000001ff057887 */ /* 0x000fe40008000000 */
[----:B------:R-:W-:-:S04]  /*47b0*/  USEL UR4, UR4, URZ, UP0 ;  /* 0x000000ff04047287 */ /* 0x000fc80008000000 */
[----:B------:R-:W-:Y:S02]  /*47c0*/  LOP3.LUT R11, R11, UR5, RZ, 0x3c, !PT ;  /* 0x000000050b0b7c12 */ /* 0x000fe4000f8e3cff */
[----:B------:R-:W-:Y:S01]  /*47d0*/  IMAD.U32 R14, RZ, RZ, UR4 ;  /* 0x00000004ff0e7e24 */ /* 0x000fe2000f8e00ff */
[----:B------:R-:W-:Y:S06]  /*47e0*/  @P1 BRA `(.L_x_77) ;  /* 0xfffffff4005c1947 */ /* 0x000fec000383ffff */
[----:B------:R-:W2:Y:S01]  /*47f0*/  S2UR UR8, SR_CgaCtaId ;  /* 0x00000000000879c3 */ /* 0x000ea20000008800 */
[----:B------:R-:W-:Y:S02]  /*4800*/  ELECT P0, URZ, PT ;  /* 0x0000000000ff782f */ /* 0x000fe40003800000 */
[----:B------:R-:W-:Y:S01]  /*4810*/  R2UR UR5, R2 ;  /* 0x00000000020572ca */ /* 0x000fe200000e0000 */
[----:B------:R-:W-:Y:S01]  /*4820*/  UMOV UR4, 0x40 ;  /* 0x0000004000047882 */ /* 0x000fe20000000000 */
[----:B------:R-:W-:-:S03]  /*4830*/  IMAD.MOV.U32 R2, RZ, RZ, 0x1 ;  /* 0x00000001ff027424 */ /* 0x000fc600078e00ff */
[----:B------:R-:W-:Y:S08]  /*4840*/  UVIRTCOUNT.DEALLOC.SMPOOL 0x80 ;  /* 0x000000800000784c */ /* 0x000ff00000000000 */
[----:B------:R-:W-:Y:S02]  /*4850*/  UISETP.NE.AND UP1, UPT, UR5, URZ, UPT ;  /* 0x000000ff0500728c */ /* 0x000fe4000bf25270 */
[----:B--2---:R-:W-:-:S09]  /*4860*/  ULEA UR8, UR8, UR4, 0x18 ;  /* 0x0000000408087291 */ /* 0x004fd2000f8ec0ff */
[----:B------:R2:W-:Y:S01]  /*4870*/  @P0 STS.U8 [UR8+0x1c], R2 ;  /* 0x00001c02ff000988 */ /* 0x0005e20008000008 */
[----:B------:R-:W-:Y:S05]  /*4880*/  BRA.U UP1, `(.L_x_78) ;  /* 0x0000000101a87547 */ /* 0x000fea000b800000 */
[----:B------:R-:W-:Y:S01]  /*4890*/  R2UR UR4, R14 ;  /* 0x000000000e0472ca */ /* 0x000fe200000e0000 */
[----:B------:R-:W-:Y:S01]  /*48a0*/  UIADD3 UR7, UPT, UPT, UR62, 0xb0, URZ ;  /* 0x000000b03e077890 */ /* 0x000fe2000fffe0ff */
[----:B-1----:R-:W-:-:S11]  /*48b0*/  SHF.L.U32 R3, R11, 0x1f, RZ ;  /* 0x0000001f0b037819 */ /* 0x002fd600000006ff */
[----:B------:R-:W-:-:S09]  /*48c0*/  ULEA UR4, UR4, UR7, 0x3 ;  /* 0x0000000704047291 */ /* 0x000fd2000f8e18ff */
[----:B------:R-:W1:Y:S02]  /*48d0*/  SYNCS.PHASECHK.TRANS64.TRYWAIT P0, [UR4], R3 ;  /* 0x00000003ff0075a7 */ /* 0x000e640008001104 */
[----:B-1----:R-:W-:Y:S05]  /*48e0*/  @!P0 BRA `(.L_x_79) ;  /* 0x0000004400608947 */ /* 0x002fea0003800000 */
.L_x_157:
[----:B------:R-:W-:-:S13]  /*48f0*/  R2UR UR4, R14 ;  /* 0x000000000e0472ca */ /* 0x000fda00000e0000 */
[----:B------:R-:W-:-:S04]  /*4900*/  UIADD3 UR4, UPT, UPT, UR4, 0x1, URZ ;  /* 0x0000000104047890 */ /* 0x000fc8000fffe0ff */
[----:B------:R-:W-:-:S04]  /*4910*/  UISETP.NE.AND UP0, UPT, UR4, 0x4, UPT ;  /* 0x000000040400788c */ /* 0x000fc8000bf05270 */
[----:B------:R-:W-:Y:S02]  /*4920*/  USEL UR6, URZ, 0x1, UP0 ;  /* 0x00000001ff067887 */ /* 0x000fe40008000000 */
[----:B------:R-:W-:-:S04]  /*4930*/  USEL UR4, UR4, URZ, UP0 ;  /* 0x000000ff04047287 */ /* 0x000fc80008000000 */
[----:B------:R-:W-:Y:S01]  /*4940*/  ULEA UR5, UR4, UR7, 0x3 ;  /* 0x0000000704057291 */ /* 0x000fe2000f8e18ff */
[----:B-1----:R-:W-:-:S04]  /*4950*/  LOP3.LUT R3, R11, UR6, RZ, 0x3c, !PT ;  /* 0x000000060b037c12 */ /* 0x002fc8000f8e3cff */
[----:B------:R-:W-:-:S04]  /*4960*/  SHF.L.U32 R5, R3, 0x1f, RZ ;  /* 0x0000001f03057819 */ /* 0x000fc800000006ff */
[----:B------:R-:W1:Y:S02]  /*4970*/  SYNCS.PHASECHK.TRANS64.TRYWAIT P0, [UR5], R5 ;  /* 0x00000005ff0075a7 */ /* 0x000e640008001105 */
[----:B-1----:R-:W-:Y:S05]  /*4980*/  @!P0 BRA `(.L_x_80) ;  /* 0x0000004400508947 */ /* 0x002fea0003800000 */
.L_x_159:
        /* <DEDUP_REMOVED lines=9> */
.L_x_161:
[----:B------:R-:W-:-:S04]  /*4a20*/  UIADD3 UR4, UPT, UPT, UR4, 0x1, URZ ;  /* 0x0000000104047890 */ /* 0x000fc8000fffe0ff */
[----:B------:R-:W-:-:S04]  /*4a30*/  UISETP.NE.AND UP0, UPT, UR4, 0x4, UPT ;  /* 0x000000040400788c */ /* 0x000fc8000bf05270 */
[----:B------:R-:W-:Y:S02]  /*4a40*/  USEL UR5, URZ, 0x1, UP0 ;  /* 0x00000001ff057887 */ /* 0x000fe40008000000 */
[----:B------:R-:W-:-:S04]  /*4a50*/  USEL UR4, UR4, URZ, UP0 ;  /* 0x000000ff04047287 */ /* 0x000fc80008000000 */
[----:B------:R-:W-:Y:S01]  /*4a60*/  ULEA UR4, UR4, UR7, 0x3 ;  /* 0x0000000704047291 */ /* 0x000fe2000f8e18ff */
[----:B------:R-:W-:-:S04]  /*4a70*/  LOP3.LUT R3, R3, UR5, RZ, 0x3c, !PT ;  /* 0x0000000503037c12 */ /* 0x000fc8000f8e3cff */
[----:B------:R-:W-:Y:S01]  /*4a80*/  SHF.L.U32 R3, R3, 0x1f, RZ ;  /* 0x0000001f03037819 */ /* 0x000fe200000006ff */
[----:B-12---:R-:W-:-:S04]  /*4a90*/  IMAD.U32 R2, RZ, RZ, UR4 ;  /* 0x00000004ff027e24 */ /* 0x006fc8000f8e00ff */
[----:B------:R1:W2:Y:S03]  /*4aa0*/  SYNCS.PHASECHK.TRANS64.TRYWAIT P0, [R2+URZ], R3 ;  /* 0x00000003020075a7 */ /* 0x0002a600080011ff */
[----:B--2---:R-:W-:Y:S05]  /*4ab0*/  @!P0 NANOSLEEP.SYNCS 0x989680 ;  /* 0x009896800000895d */ /* 0x004fea0003900000 */
[----:B------:R-:W2:Y:S02]  /*4ac0*/  @!P0 SYNCS.PHASECHK.TRANS64 P0, [R2+URZ], R3 ;  /* 0x00000003020085a7 */ /* 0x000ea400080010ff */
[----:B--2---:R-:W-:Y:S05]  /*4ad0*/  @P0 BRA `(.L_x_82) ;  /* 0x0000000000240947 */ /* 0x004fea0003800000 */
.L_x_83:
[----:B--2---:R2:W3:Y:S02]  /*4ae0*/  SYNCS.PHASECHK.TRANS64.TRYWAIT P0, [R2+URZ], R3 ;  /* 0x00000003020075a7 */ /* 0x0044e400080011ff */
[----:B---3--:R-:W-:Y:S05]  /*4af0*/  @!P0 NANOSLEEP.SYNCS 0x989680 ;  /* 0x009896800000895d */ /* 0x008fea0003900000 */
[----:B------:R-:W3:Y:S02]  /*4b00*/  @!P0 SYNCS.PHASECHK.TRANS64 P0, [R2+URZ], R3 ;  /* 0x00000003020085a7 */ /* 0x000ee400080010ff */
[----:B---3--:R-:W-:Y:S05]  /*4b10*/  @!P0 BRA `(.L_x_83) ;  /* 0xfffffffc00f08947 */ /* 0x008fea000383ffff */
[----:B------:R-:W-:Y:S05]  /*4b20*/  BRA `(.L_x_82) ;  /* 0x0000000000107947 */ /* 0x000fea0003800000 */
.L_x_78:
[----:B------:R-:W-:Y:S01]  /*4b30*/  R2UR UR5, R0 ;  /* 0x00000000000572ca */ /* 0x000fe200000e0000 */
[----:B------:R-:W-:-:S12]  /*4b40*/  UIADD3 UR4, UPT, UPT, UR62, 0xf0, URZ ;  /* 0x000000f03e047890 */ /* 0x000fd8000fffe0ff */
[----:B------:R-:W-:-:S09]  /*4b50*/  UPRMT UR4, UR5, 0x654, UR4 ;  /* 0x0000065405047896 */ /* 0x000fd20008000004 */
[----:B------:R-:W-:Y:S03]  /*4b60*/  SYNCS.ARRIVE.TRANS64.RED.A1T0 RZ, [UR4], RZ ;  /* 0x000000ffffff79a7 */ /* 0x000fe60008100404 */
.L_x_82:
[----:B-12---:R-:W-:Y:S01]  /*4b70*/  SHF.L.U32 R3, RZ, 0x1f, RZ ;  /* 0x0000001fff037819 */ /* 0x006fe200000006ff */
[----:B------:R-:W-:Y:S01]  /*4b80*/  UIADD3 UR4, UPT, UPT, UR62, 0xf0, URZ ;  /* 0x000000f03e047890 */ /* 0x000fe2000fffe0ff */
[----:B------:R-:W-:Y:S02]  /*4b90*/  PLOP3.LUT P0, PT, PT, PT, UP1, 0x80, 0x8 ;  /* 0x000000000008781c */ /* 0x000fe40003f0f018 */
[----:B------:R-:W1:Y:S02]  /*4ba0*/  SYNCS.PHASECHK.TRANS64.TRYWAIT P1, [UR62+0xf0], R3 ;  /* 0x0000f003ff0075a7 */ /* 0x000e64000802113e */
[----:B-1----:R-:W-:Y:S09]  /*4bb0*/  @!P1 BRA `(.L_x_84) ;  /* 0x0000004000f49947 */ /* 0x002ff20003800000 */
.L_x_163:
[----:B------:R-:W-:Y:S02]  /*4bc0*/  R2UR UR6, R0 ;  /* 0x00000000000672ca */ /* 0x000fe400000e0000 */
[----:B------:R-:W-:-:S11]  /*4bd0*/  R2UR UR5, R16 ;  /* 0x00000000100572ca */ /* 0x000fd600000e0000 */
[----:B------:R-:W-:-:S03]  /*4be0*/  @!UP1 UPRMT UR4, UR6, 0x654, UR4 ;  /* 0x0000065406049896 */ /* 0x000fc60008000004 */
[----:B------:R-:W-:-:S06]  /*4bf0*/  UMOV UR6, 0x1 ;  /* 0x0000000100067882 */ /* 0x000fcc0000000000 */
[----:B------:R-:W-:Y:S01]  /*4c00*/  @!P0 SYNCS.ARRIVE.TRANS64.RED.A1T0 RZ, [UR4], RZ ;  /* 0x000000ffffff89a7 */ /* 0x000fe20008100404 */
[----:B------:R-:W-:Y:S01]  /*4c10*/  NOP ;  /* 0x0000000000007918 */ /* 0x000fe20000000000 */
[----:B------:R-:W2:Y:S01]  /*4c20*/  LDS R0, [UR8+0x14] ;  /* 0x00001408ff007984 */ /* 0x000ea20008000800 */
[----:B------:R-:W-:-:S03]  /*4c30*/  ULOP3.LUT UR4, UR5, 0xffff, URZ, 0xc0, !UPT ;  /* 0x0000ffff05047892 */ /* 0x000fc6000f8ec0ff */
[----:B------:R-:W-:Y:S01]  /*4c40*/  UMOV UR5, 0xffff ;  /* 0x0000ffff00057882 */ /* 0x000fe20000000000 */
[----:B------:R-:W-:-:S04]  /*4c50*/  USHF.R.U32.HI UR4, URZ, 0x5, UR4 ;  /* 0x00000005ff047899 */ /* 0x000fc80008011604 */
[----:B------:R-:W-:Y:S02]  /*4c60*/  USHF.L.U32 UR5, UR5, UR4, URZ ;  /* 0x0000000405057299 */ /* 0x000fe400080006ff */
[----:B------:R-:W-:-:S04]  /*4c70*/  USHF.L.U32 UR4, UR6, UR4, URZ ;  /* 0x0000000406047299 */ /* 0x000fc800080006ff */
[----:B--2---:R-:W-:-:S04]  /*4c80*/  LOP3.LUT R0, R0, UR5, RZ, 0xc0, !PT ;  /* 0x0000000500007c12 */ /* 0x004fc8000f8ec0ff */
[----:B------:R-:W-:-:S13]  /*4c90*/  ISETP.NE.AND P0, PT, R0, UR5, PT ;  /* 0x0000000500007c0c */ /* 0x000fda000bf05270 */
[----:B------:R-:W-:Y:S05]  /*4ca0*/  @P0 BRA `(.L_x_85) ;  /* 0x0000000000580947 */ /* 0x000fea0003800000 */
[----:B------:R-:W2:Y:S02]  /*4cb0*/  LDS R0, [UR8+0x18] ;  /* 0x00001808ff007984 */ /* 0x000ea40008000800 */
[----:B--2---:R-:W-:-:S04]  /*4cc0*/  LOP3.LUT R0, R0, UR4, RZ, 0xc0, !PT ;  /* 0x0000000400007c12 */ /* 0x004fc8000f8ec0ff */
[----:B------:R-:W-:-:S13]  /*4cd0*/  ISETP.NE.AND P0, PT, R0, UR4, PT ;  /* 0x0000000400007c0c */ /* 0x000fda000bf05270 */
[----:B------:R-:W-:Y:S05]  /*4ce0*/  @P0 BRA `(.L_x_86) ;  /* 0x00000000003c0947 */ /* 0x000fea0003800000 */
[----:B-1----:R-:W1:Y:S01]  /*4cf0*/  S2R R2, SR_LANEID ;  /* 0x0000000000027919 */ /* 0x002e620000000000 */
[----:B------:R-:W-:Y:S01]  /*4d00*/  ULOP3.LUT UR5, URZ, UR5, URZ, 0x33, !UPT ;  /* 0x00000005ff057292 */ /* 0x000fe2000f8e33ff */
[----:B------:R-:W-:Y:S01]  /*4d10*/  LOP3.LUT R4, RZ, UR4, RZ, 0x33, !PT ;  /* 0x00000004ff047c12 */ /* 0x000fe2000f8e33ff */
[----:B------:R-:W-:Y:S02]  /*4d20*/  VOTEU.ANY UR4, UPT, PT ;  /* 0x0000000000047886 */ /* 0x000fe400038e0100 */
[----:B------:R-:W-:Y:S01]  /*4d30*/  UFLO.U32 UR4, UR4 ;  /* 0x00000004000472bd */ /* 0x000fe200080e0000 */
[----:B------:R-:W2:Y:S01]  /*4d40*/  REDUX UR6, R4 ;  /* 0x00000000040673c4 */ /* 0x000ea20000000000 */
[----:B------:R-:W-:-:S06]  /*4d50*/  IMAD.U32 R0, RZ, RZ, UR5 ;  /* 0x00000005ff007e24 */ /* 0x000fcc000f8e00ff */
[----:B------:R3:W-:Y:S01]  /*4d60*/  UTCATOMSWS.AND URZ, UR5 ;  /* 0x0000000500ff79e3 */ /* 0x0007e20008000000 */
[----:B------:R-:W4:Y:S01]  /*4d70*/  REDUX UR7, R0 ;  /* 0x00000000000773c4 */ /* 0x000f220000000000 */
[----:B-1----:R-:W-:Y:S01]  /*4d80*/  ISETP.EQ.U32.AND P0, PT, R2, UR4, PT ;  /* 0x0000000402007c0c */ /* 0x002fe2000bf02070 */
[----:B--2---:R-:W-:Y:S01]  /*4d90*/  IMAD.U32 R2, RZ, RZ, UR6 ;  /* 0x00000006ff027e24 */ /* 0x004fe2000f8e00ff */
[----:B----4-:R-:W-:-:S11]  /*4da0*/  MOV R3, UR7 ;  /* 0x0000000700037c02 */ /* 0x010fd60008000f00 */
[----:B------:R3:W-:Y:S04]  /*4db0*/  @P0 ATOMS.AND RZ, [UR8+0x14], R3 ;  /* 0x00001403ffff098c */ /* 0x0007e8000a800008 */
[----:B------:R3:W-:Y:S01]  /*4dc0*/  @P0 ATOMS.AND RZ, [UR8+0x18], R2 ;  /* 0x00001802ffff098c */ /* 0x0007e2000a800008 */
[----:B------:R-:W-:Y:S05]  /*4dd0*/  BRA `(.L_x_87) ;  /* 0x0000000000147947 */ /* 0x000fea0003800000 */
.L_x_86:
[----:B-1----:R-:W-:Y:S02]  /*4de0*/  MOV R2, 0x4e00 ;  /* 0x00004e0000027802 */ /* 0x002fe40000000f00 */
[----:B-----5:R-:W-:Y:S05]  /*4df0*/  CALL.REL.NOINC `($__internal_0_$__cuda_sm10x_tcgen05_guardrail_trap_col_being_dealloced_not_returned_by_alloc) ;  /* 0x0000004400587944 */ /* 0x020fea0003c00000 */
[----:B------:R-:W-:Y:S05]  /*4e00*/  BRA `(.L_x_87) ;  /* 0x0000000000087947 */ /* 0x000fea0003800000 */
.L_x_85:
[----:B-1----:R-:W-:Y:S02]  /*4e10*/  MOV R2, 0x4e30 ;  /* 0x00004e3000027802 */ /* 0x002fe40000000f00 */
[----:B-----5:R-:W-:Y:S05]  /*4e20*/  CALL.REL.NOINC `($__internal_2_$__cuda_sm10x_tcgen05_guardrail_trap_unallocated_columns_being_dealloced) ;  /* 0x0000004400647944 */ /* 0x020fea0003c00000 */
.L_x_87:
[----:B------:R-:W-:Y:S01]  /*4e30*/  NOP ;  /* 0x0000000000007918 */ /* 0x000fe20000000000 */
[----:B---3--:R-:W-:Y:S05]  /*4e40*/  EXIT ;  /* 0x000000000000794d */ /* 0x008fea0003800000 */
.L_x_58:
[----:B------:R-:W-:-:S09]  /*4e50*/  UISETP.NE.OR UP0, UPT, UR18, 0x3, !UP3 ;  /* 0x000000031200788c */ /* 0x000fd2000df05670 */
[----:B------:R-:W-:Y:S05]  /*4e60*/  BRA.U UP0, `(.L_x_88) ;  /* 0x00000011002c7547 */ /* 0x000fea000b800000 */
[----:B------:R-:W1:Y:S01]  /*4e70*/  LDCU UR36, c[0x0][0x370] ;  /* 0x00006e00ff2477ac */ /* 0x000e620008000800 */
[----:B------:R-:W2:Y:S01]  /*4e80*/  LDC.64 R16, c[0x0][0x348] ;  /* 0x0000d200ff107b82 */ /* 0x000ea20000000a00 */
[----:B------:R-:W-:Y:S02]  /*4e90*/  HFMA2 R13, -RZ, RZ, 0, 0 ;  /* 0x00000000ff0d7431 */ /* 0x000fe400000001ff */
[----:B------:R-:W-:Y:S01]  /*4ea0*/  IMAD.MOV.U32 R15, RZ, RZ, 0x1 ;  /* 0x00000001ff0f7424 */ /* 0x000fe200078e00ff */
[----:B------:R-:W1:Y:S01]  /*4eb0*/  LDCU.128 UR32, c[0x0][0xb10] ;  /* 0x00016200ff2077ac */ /* 0x000e620008000c00 */
[----:B------:R-:W-:Y:S01]  /*4ec0*/  IMAD.MOV.U32 R14, RZ, RZ, RZ ;  /* 0x000000ffff0e7224 */ /* 0x000fe200078e00ff */
[----:B------:R-:W-:Y:S01]  /*4ed0*/  MOV R7, 0x2000 ;  /* 0x0000200000077802 */ /* 0x000fe20000000f00 */
[----:B------:R-:W3:Y:S01]  /*4ee0*/  LDCU UR31, c[0x0][0x374] ;  /* 0x00006e80ff1f77ac */ /* 0x000ee20008000800 */
[----:B------:R-:W4:Y:S01]  /*4ef0*/  LDC.64 R2, c[0x0][0x888] ;  /* 0x00022200ff027b82 */ /* 0x000f220000000a00 */
[----:B------:R-:W3:Y:S01]  /*4f00*/  LDCU UR15, c[0x0][0xb0c] ;  /* 0x00016180ff0f77ac */ /* 0x000ee20008000800 */
[----:B------:R-:W3:Y:S06]  /*4f10*/  LDCU UR41, c[0x0][0xb20] ;  /* 0x00016400ff2977ac */ /* 0x000eec0008000800 */
[----:B------:R-:W2:Y:S01]  /*4f20*/  LDC.64 R4, c[0x0][0x890] ;  /* 0x00022400ff047b82 */ /* 0x000ea20000000a00 */
[----:B------:R-:W3:Y:S01]  /*4f30*/  LDCU UR4, c[0x0][0xb30] ;  /* 0x00016600ff0477ac */ /* 0x000ee20008000800 */
[----:B-1----:R-:W-:-:S02]  /*4f40*/  UIMAD.WIDE.U32 UR6, UR36, UR32, URZ ;  /* 0x00000020240672a5 */ /* 0x002fc4000f8e00ff */
[----:B---3--:R-:W-:Y:S01]  /*4f50*/  UIMAD.WIDE.U32 UR8, UR31, UR35, URZ ;  /* 0x000000231f0872a5 */ /* 0x008fe2000f8e00ff */
[----:B------:R-:W-:Y:S01]  /*4f60*/  UMOV UR29, 0x400 ;  /* 0x00000400001d7882 */ /* 0x000fe20000000000 */
[----:B------:R-:W-:-:S03]  /*4f70*/  UPLOP3.LUT UP3, UPT, UPT, UPT, UPT, 0x40, 0x4 ;  /* 0x000000000004789c */ /* 0x000fc60003f6e870 */
[----:B------:R-:W-:Y:S01]  /*4f80*/  UMOV UR6, UR7 ;  /* 0x0000000700067c82 */ /* 0x000fe20008000000 */
[----:B------:R-:W-:Y:S01]  /*4f90*/  UISETP.GE.AND UP0, UPT, UR39, 0x1, UPT ;  /* 0x000000012700788c */ /* 0x000fe2000bf06270 */
[----:B------:R-:W-:Y:S01]  /*4fa0*/  UMOV UR37, UR9 ;  /* 0x0000000900257c82 */ /* 0x000fe20008000000 */
[----:B------:R-:W-:Y:S01]  /*4fb0*/  UISETP.NE.AND UP4, UPT, UR39, 0x1, UPT ;  /* 0x000000012700788c */ /* 0x000fe2000bf85270 */
[----:B------:R-:W1:Y:S01]  /*4fc0*/  LDCU.64 UR22, c[0x0][0xb28] ;  /* 0x00016500ff1677ac */ /* 0x000e620008000a00 */
[----:B------:R-:W-:Y:S02]  /*4fd0*/  ULEA UR29, UR61, UR29, 0x18 ;  /* 0x0000001d3d1d7291 */ /* 0x000fe4000f8ec0ff */
[----:B------:R-:W-:Y:S02]  /*4fe0*/  UISETP.NE.AND UP6, UPT, UR15, 0x1, UPT ;  /* 0x000000010f00788c */ /* 0x000fe4000bfc5270 */
[----:B------:R-:W-:Y:S02]  /*4ff0*/  UISETP.NE.AND UP5, UPT, UR34, 0x1, UPT ;  /* 0x000000012200788c */ /* 0x000fe4000bfa5270 */
[----:B------:R-:W-:-:S02]  /*5000*/  USHF.R.U32.HI UR38, URZ, UR33, UR6 ;  /* 0x00000021ff267299 */ /* 0x000fc40008011606 */
[----:B------:R-:W-:Y:S02]  /*5010*/  USHF.R.U32.HI UR37, URZ, UR41, UR37 ;  /* 0x00000029ff257299 */ /* 0x000fe40008011625 */
[----:B------:R-:W-:Y:S01]  /*5020*/  UISETP.NE.AND UP2, UPT, UR4, 0x1, UPT ;  /* 0x000000010400788c */ /* 0x000fe2000bf45270 */
[----:B------:R-:W-:-:S10]  /*5030*/  UMOV UR12, URZ ;  /* 0x000000ff000c7c82 */ /* 0x000fd40008000000 */
.L_x_97:
[C---:B------:R-:W-:Y:S02]  /*5040*/  LEA R12, R14.reuse, UR29, 0x3 ;  /* 0x0000001d0e0c7c11 */ /* 0x040fe4000f8e18ff */
[----:B------:R-:W-:Y:S02]  /*5050*/  SHF.L.U32 R9, R13, 0x1f, RZ ;  /* 0x0000001f0d097819 */ /* 0x000fe400000006ff */
[----:B------:R-:W-:Y:S02]  /*5060*/  LEA R10, R14, UR29, 0x4 ;  /* 0x0000001d0e0a7c11 */ /* 0x000fe4000f8e20ff */
[----:B---3--:R-:W3:Y:S02]  /*5070*/  SYNCS.PHASECHK.TRANS64.TRYWAIT P0, [R12+URZ+0x70], R9 ;  /* 0x000070090c0075a7 */ /* 0x008ee400080011ff */
[----:B---3--:R-:W-:Y:S05]  /*5080*/  @!P0 BRA `(.L_x_89) ;  /* 0x0000003c00d88947 */ /* 0x008fea0003800000 */
.L_x_164:
[----:B---3--:R-:W3:Y:S01]  /*5090*/  LDS.128 R8, [R10+0x100] ;  /* 0x000100000a087984 */ /* 0x008ee20000000c00 */
[----:B------:R-:W-:Y:S01]  /*50a0*/  UISETP.GE.AND UP0, UPT, UR39, 0x1, UPT ;  /* 0x000000012700788c */ /* 0x000fe2000bf06270 */
[----:B------:R-:W-:Y:S01]  /*50b0*/  @!PT LDS RZ, [RZ] ;  /* 0x00000000fffff984 */ /* 0x000fe20000000800 */
[----:B------:R-:W-:Y:S01]  /*50c0*/  @!PT LDS RZ, [RZ] ;  /* 0x00000000fffff984 */ /* 0x000fe20000000800 */
[----:B------:R-:W-:Y:S01]  /*50d0*/  @!PT LDS RZ, [RZ] ;  /* 0x00000000fffff984 */ /* 0x000fe20000000800 */
[----:B------:R-:W-:Y:S01]  /*50e0*/  @!PT LDS RZ, [RZ] ;  /* 0x00000000fffff984 */ /* 0x000fe20000000800 */
[----:B------:R1:W-:Y:S06]  /*50f0*/  MEMBAR.ALL.CTA ;  /* 0x0000000000007992 */ /* 0x0003ec0000008000 */
[----:B-1----:R-:W1:Y:S01]  /*5100*/  FENCE.VIEW.ASYNC.S ;  /* 0x00000000000073c6 */ /* 0x002e620000000000 */
[----:B---3--:R-:W-:Y:S11]  /*5110*/  LOP3.LUT P0, RZ, R10, 0x1, RZ, 0xc0, !PT ;  /* 0x000000010aff7812 */ /* 0x008ff6000780c0ff */
[----:B------:R-:W-:Y:S02]  /*5120*/  @!UPT UIADD3 URZ, UPT, UPT, URZ, URZ, URZ ;  /* 0x000000fffffff290 */ /* 0x000fe4000fffe0ff */
[----:B-1----:R-:W-:Y:S01]  /*5130*/  VOTEU.ANY UP1, P0 ;  /* 0x0000000000ff7886 */ /* 0x002fe20000020100 */
[----:B------:R-:W-:Y:S11]  /*5140*/  PLOP3.LUT P0, PT, PT, PT, UP1, 0x80, 0x8 ;  /* 0x000000000008781c */ /* 0x000ff60003f0f018 */
[----:B------:R-:W-:Y:S02]  /*5150*/  @!UPT UIADD3 URZ, UPT, UPT, URZ, URZ, URZ ;  /* 0x000000fffffff290 */ /* 0x000fe4000fffe0ff */
[----:B------:R-:W-:Y:S02]  /*5160*/  @P0 SHF.R.U32.HI R0, RZ, 0x10, R9 ;  /* 0x00000010ff000819 */ /* 0x000fe40000011609 */
[----:B------:R-:W-:Y:S02]  /*5170*/  @P0 MOV R6, R8 ;  /* 0x0000000800060202 */ /* 0x000fe40000000f00 */
[----:B------:R-:W-:Y:S01]  /*5180*/  @P0 R2UR UR4, R0 ;  /* 0x00000000000402ca */ /* 0x000fe200000e0000 */
[----:B------:R-:W-:Y:S01]  /*5190*/  VIADD R0, R12, 0x80 ;  /* 0x000000800c007836 */ /* 0x000fe20000000000 */
[----:B------:R-:W-:Y:S02]  /*51a0*/  @P0 LOP3.LUT R8, R9, 0xffff, RZ, 0xc0, !PT ;  /* 0x0000ffff09080812 */ /* 0x000fe400078ec0ff */
[----:B------:R-:W-:Y:S02]  /*51b0*/  @P0 R2UR UR6, R6 ;  /* 0x00000000060602ca */ /* 0x000fe400000e0000 */
[----:B------:R-:W-:Y:S02]  /*51c0*/  PRMT R0, RZ, 0x654, R0 ;  /* 0x00000654ff007816 */ /* 0x000fe40000000000 */
[----:B------:R-:W-:Y:S02]  /*51d0*/  @P0 R2UR UR5, R8 ;  /* 0x00000000080502ca */ /* 0x000fe400000e0000 */
[----:B------:R1:W-:Y:S03]  /*51e0*/  SYNCS.ARRIVE.TRANS64.RED.A1T0 RZ, [R0+URZ], RZ ;  /* 0x000000ff00ff79a7 */ /* 0x0003e600081004ff */
[----:B------:R-:W-:Y:S04]  /*51f0*/  @UP1 UMOV UR30, UR4 ;  /* 0x00000004001e1c82 */ /* 0x000fe80008000000 */
[----:B------:R-:W-:Y:S04]  /*5200*/  @UP1 UMOV UR14, UR6 ;  /* 0x00000006000e1c82 */ /* 0x000fe80008000000 */
[----:B------:R-:W-:Y:S01]  /*5210*/  @UP1 UMOV UR13, UR5 ;  /* 0x00000005000d1c82 */ /* 0x000fe20008000000 */
[----:B------:R-:W-:Y:S05]  /*5220*/  BRA.U !UP0, `(.L_x_90) ;  /* 0x0000000108a47547 */ /* 0x000fea000b800000 */
[----:B------:R-:W-:Y:S02]  /*5230*/  UIMAD.WIDE.U32 UR8, UR13, UR35, URZ ;  /* 0x000000230d0872a5 */ /* 0x000fe4000f8e00ff */
[----:B------:R-:W-:Y:S02]  /*5240*/  UIMAD.WIDE.U32 UR10, UR14, UR32, URZ ;  /* 0x000000200e0a72a5 */ /* 0x000fe4000f8e00ff */
[----:B------:R-:W-:Y:S02]  /*5250*/  USEL UR4, UR31, UR37, !UP5 ;  /* 0x000000251f047287 */ /* 0x000fe4000e800000 */
[----:B------:R-:W-:Y:S02]  /*5260*/  USEL UR7, UR36, UR38, !UP6 ;  /* 0x0000002624077287 */ /* 0x000fe4000f000000 */
[----:B------:R-:W-:Y:S02]  /*5270*/  UIMAD.WIDE.U32 UR16, UR4, UR22, URZ ;  /* 0x00000016041072a5 */ /* 0x000fe4000f8e00ff */
[----:B------:R-:W-:Y:S01]  /*5280*/  UIMAD.WIDE.U32 UR18, UR7, UR22, URZ ;  /* 0x00000016071272a5 */ /* 0x000fe2000f8e00ff */
[----:B------:R-:W-:Y:S02]  /*5290*/  UMOV UR5, UR9 ;  /* 0x0000000900057c82 */ /* 0x000fe40008000000 */
[----:B------:R-:W-:Y:S03]  /*52a0*/  USHF.R.U32.HI UR6, URZ, UR41, UR5 ;  /* 0x00000029ff067299 */ /* 0x000fe60008011605 */
[----:B------:R-:W-:Y:S01]  /*52b0*/  UMOV UR5, UR11 ;  /* 0x0000000b00057c82 */ /* 0x000fe20008000000 */
[----:B------:R-:W-:Y:S02]  /*52c0*/  USEL UR6, UR13, UR6, !UP5 ;  /* 0x000000060d067287 */ /* 0x000fe4000e800000 */
[----:B------:R-:W-:Y:S02]  /*52d0*/  USHF.R.U32.HI UR8, URZ, UR33, UR5 ;  /* 0x00000021ff087299 */ /* 0x000fe40008011605 */
[----:B------:R-:W-:Y:S01]  /*52e0*/  UIMAD.WIDE.U32 UR10, UR6, UR22, URZ ;  /* 0x00000016060a72a5 */ /* 0x000fe2000f8e00ff */
[----:B------:R-:W-:Y:S02]  /*52f0*/  UMOV UR5, UR17 ;  /* 0x0000001100057c82 */ /* 0x000fe40008000000 */
[----:B------:R-:W-:Y:S03]  /*5300*/  @UP4 USHF.R.U32.HI UR4, URZ, UR23, UR5 ;  /* 0x00000017ff044299 */ /* 0x000fe60008011605 */
[----:B------:R-:W-:Y:S01]  /*5310*/  UMOV UR5, UR19 ;  /* 0x0000001300057c82 */ /* 0x000fe20008000000 */
[----:B------:R-:W-:Y:S02]  /*5320*/  UIMAD UR4, UR39, UR4, URZ ;  /* 0x00000004270472a4 */ /* 0x000fe4000f8e02ff */
[----:B------:R-:W-:Y:S02]  /*5330*/  @UP4 USHF.R.U32.HI UR7, URZ, UR23, UR5 ;  /* 0x00000017ff074299 */ /* 0x000fe40008011605 */
[----:B------:R-:W-:Y:S02]  /*5340*/  USEL UR5, UR14, UR8, !UP6 ;  /* 0x000000080e057287 */ /* 0x000fe4000f000000 */
[----:B------:R-:W-:Y:S02]  /*5350*/  UIMAD UR8, UR39, UR7, URZ ;  /* 0x00000007270872a4 */ /* 0x000fe4000f8e02ff */
[----:B------:R-:W-:Y:S03]  /*5360*/  UISETP.GE.AND UP0, UPT, UR6, UR4, UPT ;  /* 0x000000040600728c */ /* 0x000fe6000bf06270 */
[----:B------:R-:W-:Y:S01]  /*5370*/  UMOV UR4, UR11 ;  /* 0x0000000b00047c82 */ /* 0x000fe20008000000 */
[----:B------:R-:W-:Y:S02]  /*5380*/  UISETP.GE.OR UP0, UPT, UR5, UR8, UP0 ;  /* 0x000000080500728c */ /* 0x000fe40008706670 */
[----:B------:R-:W-:Y:S02]  /*5390*/  USHF.R.U32.HI UR4, URZ, UR23, UR4 ;  /* 0x00000017ff047299 */ /* 0x000fe40008011604 */
[----:B------:R-:W-:Y:S02]  /*53a0*/  UIMAD.WIDE.U32 UR8, UR5, UR22, URZ ;  /* 0x00000016050872a5 */ /* 0x000fe4000f8e00ff */
[----:B------:R-:W-:Y:S04]  /*53b0*/  USEL UR10, UR6, UR4, !UP4 ;  /* 0x00000004060a7287 */ /* 0x000fe8000e000000 */
[----:B------:R-:W-:Y:S01]  /*53c0*/  UIADD3 UR11, UPT, UPT, -UR10, URZ, URZ ;  /* 0x000000ff0a0b7290 */ /* 0x000fe2000fffe1ff */
[----:B------:R-:W-:Y:S02]  /*53d0*/  @!UP0 UMOV UR4, UR9 ;  /* 0x0000000900048c82 */ /* 0x000fe40008000000 */
[----:B------:R-:W-:Y:S02]  /*53e0*/  @!UP0 USHF.R.U32.HI UR4, URZ, UR23, UR4 ;  /* 0x00000017ff048299 */ /* 0x000fe40008011604 */
[----:B------:R-:W-:Y:S02]  /*53f0*/  UIMAD UR8, UR39, UR11, UR6 ;  /* 0x0000000b270872a4 */ /* 0x000fe4000f8e0206 */
[----:B------:R-:W-:Y:S04]  /*5400*/  @!UP0 USEL UR4, UR5, UR4, !UP4 ;  /* 0x0000000405048287 */ /* 0x000fe8000e000000 */
[----:B------:R-:W-:Y:S02]  /*5410*/  @!UP0 UIMAD UR7, UR7, UR8, UR4 ;  /* 0x00000008070782a4 */ /* 0x000fe4000f8e0204 */
[----:B------:R-:W-:Y:S02]  /*5420*/  @!UP0 UIADD3 UR9, UPT, UPT, UR10, -UR4, URZ ;  /* 0x800000040a098290 */ /* 0x000fe4000fffe0ff */
[----:B------:R-:W-:Y:S02]  /*5430*/  UIADD3 UR8, UPT, UPT, -UR6, URZ, URZ ;  /* 0x000000ff06087290 */ /* 0x000fe4000fffe1ff */
[----:B------:R-:W-:Y:S02]  /*5440*/  UIADD3 UR4, UPT, UPT, -UR5, URZ, URZ ;  /* 0x000000ff05047290 */ /* 0x000fe4000fffe1ff */
[----:B------:R-:W-:Y:S03]  /*5450*/  @!UP0 UIMAD UR6, UR9, UR39, UR5 ;  /* 0x00000027090682a4 */ /* 0x000fe6000f8e0205 */
[----:B------:R-:W-:Y:S01]  /*5460*/  @!UP0 UMOV UR5, UR7 ;  /* 0x0000000700058c82 */ /* 0x000fe20008000000 */
[----:B------:R-:W-:Y:S02]  /*5470*/  UIMAD UR7, UR15, UR4, UR14 ;  /* 0x000000040f0772a4 */ /* 0x000fe4000f8e020e */
[----:B------:R-:W-:Y:S02]  /*5480*/  UIMAD UR4, UR34, UR8, UR13 ;  /* 0x00000008220472a4 */ /* 0x000fe4000f8e020d */
[----:B------:R-:W-:Y:S02]  /*5490*/  UIMAD UR14, UR5, UR15, UR7 ;  /* 0x0000000f050e72a4 */ /* 0x000fe4000f8e0207 */
[----:B------:R-:W-:Y:S11]  /*54a0*/  UIMAD UR13, UR6, UR34, UR4 ;  /* 0x00000022060d72a4 */ /* 0x000ff6000f8e0204 */
[----:B------:R-:W-:Y:S01]  /*54b0*/  @!UPT UIADD3 URZ, UPT, UPT, URZ, URZ, URZ ;  /* 0x000000fffffff290 */ /* 0x000fe2000fffe0ff */
.L_x_90:
[----:B------:R-:W3:Y:S01]  /*54c0*/  @!UP2 LDCU.128 UR8, c[0x0][0xb10] ;  /* 0x00016200ff08a7ac */ /* 0x000ee20008000c00 */
[C---:B--2---:R-:W-:Y:S02]  /*54d0*/  ISETP.NE.U32.AND P1, PT, R4.reuse, RZ, PT ;  /* 0x000000ff0400720c */ /* 0x044fe40003f25070 */
[----:B------:R-:W-:Y:S02]  /*54e0*/  ISETP.NE.U32.AND P0, PT, R4, RZ, PT ;  /* 0x000000ff0400720c */ /* 0x000fe40003f05070 */
[C---:B------:R-:W-:Y:S02]  /*54f0*/  ISETP.NE.AND.EX P1, PT, R5.reuse, RZ, PT, P1 ;  /* 0x000000ff0500720c */ /* 0x040fe40003f25310 */
[----:B------:R-:W-:Y:S01]  /*5500*/  ISETP.NE.AND.EX P0, PT, R5, RZ, PT, P0 ;  /* 0x000000ff0500720c */ /* 0x000fe20003f05300 */
[----:B------:R-:W2:Y:S01]  /*5510*/  @!UP2 LDCU UR5, c[0x0][0xb0c] ;  /* 0x00016180ff05a7ac */ /* 0x000ea20008000800 */
[----:B------:R-:W-:Y:S02]  /*5520*/  USHF.L.U32 UR26, UR21, 0x6, URZ ;  /* 0x00000006151a7899 */ /* 0x000fe400080006ff */
[----:B------:R-:W-:Y:S02]  /*5530*/  USHF.L.U32 UR27, UR20, 0x6, URZ ;  /* 0x00000006141b7899 */ /* 0x000fe400080006ff */
[----:B---3--:R-:W-:Y:S07]  /*5540*/  UIMAD.WIDE.U32 UR6, UR14, UR8, URZ ;  /* 0x000000080e0672a5 */ /* 0x008fee000f8e00ff */
[----:B------:R-:W-:Y:S01]  /*5550*/  @!UP2 UMOV UR4, UR7 ;  /* 0x000000070004ac82 */ /* 0x000fe20008000000 */
[----:B--2---:R-:W-:Y:S02]  /*5560*/  @!UP2 UISETP.NE.AND UP0, UPT, UR5, 0x1, UPT ;  /* 0x000000010500a88c */ /* 0x004fe4000bf05270 */
[----:B------:R-:W-:Y:S02]  /*5570*/  @!UP2 USHF.R.U32.HI UR4, URZ, UR9, UR4 ;  /* 0x00000009ff04a299 */ /* 0x000fe40008011604 */
[----:B------:R-:W-:Y:S02]  /*5580*/  UIMAD.WIDE.U32 UR6, UR13, UR11, URZ ;  /* 0x0000000b0d0672a5 */ /* 0x000fe4000f8e00ff */
[----:B------:R-:W-:Y:S02]  /*5590*/  @!UP2 USEL UR8, UR14, UR4, !UP0 ;  /* 0x000000040e08a287 */ /* 0x000fe4000c000000 */
[----:B------:R-:W-:Y:S03]  /*55a0*/  @!UP2 UISETP.NE.AND UP0, UPT, UR10, 0x1, UPT ;  /* 0x000000010a00a88c */ /* 0x000fe6000bf05270 */
[----:B------:R-:W-:Y:S02]  /*55b0*/  @!UP2 UMOV UR6, UR7 ;  /* 0x000000070006ac82 */ /* 0x000fe40008000000 */
[----:B------:R-:W2:Y:S02]  /*55c0*/  @!UP2 LDCU UR4, c[0x0][0xb20] ;  /* 0x00016400ff04a7ac */ /* 0x000ea40008000800 */
[----:B--2---:R-:W-:Y:S04]  /*55d0*/  @!UP2 USHF.R.U32.HI UR6, URZ, UR4, UR6 ;  /* 0x00000004ff06a299 */ /* 0x004fe80008011606 */
[----:B------:R-:W-:Y:S04]  /*55e0*/  @!UP2 USEL UR6, UR13, UR6, !UP0 ;  /* 0x000000060d06a287 */ /* 0x000fe8000c000000 */
[----:B------:R-:W-:Y:S02]  /*55f0*/  @!UP2 UIADD3 UR4, UPT, UPT, -UR8, UR6, URZ ;  /* 0x000000060804a290 */ /* 0x000fe4000fffe1ff */
[----:B------:R-:W-:Y:S02]  /*5600*/  @!UP2 UIADD3 UR6, UPT, UPT, UR8, -UR6, URZ ;  /* 0x800000060806a290 */ /* 0x000fe4000fffe0ff */
[----:B------:R-:W-:Y:S02]  /*5610*/  @!UP2 UIMAD UR14, UR4, UR5, UR14 ;  /* 0x00000005040ea2a4 */ /* 0x000fe4000f8e020e */
[----:B------:R-:W-:Y:S01]  /*5620*/  @!UP2 UIMAD UR13, UR6, UR10, UR13 ;  /* 0x0000000a060da2a4 */ /* 0x000fe2000f8e020d */
[----:B------:R-:W-:Y:S11]  /*5630*/  BRA.U UP3, `(.L_x_91) ;  /* 0x0000000103107547 */ /* 0x000ff6000b800000 */
[----:B-1----:R-:W-:Y:S04]  /*5640*/  MOV R0, UR40 ;  /* 0x0000002800007c02 */ /* 0x002fe80008000f00 */
[----:B------:R-:W-:Y:S04]  /*5650*/  SHF.L.U32 R9, R0, 0x1f, RZ ;  /* 0x0000001f00097819 */ /* 0x000fe800000006ff */
[----:B------:R-:W1:Y:S02]  /*5660*/  SYNCS.PHASECHK.TRANS64.TRYWAIT P2, [UR29+0x68], R9 ;  /* 0x00006809ff0075a7 */ /* 0x000e64000804111d */
[----:B-1----:R-:W-:Y:S05]  /*5670*/  @!P2 BRA `(.L_x_92) ;  /* 0x000000380070a947 */ /* 0x002fea0003800000 */
.L_x_91:
[----:B------:R-:W-:Y:S05]  /*5680*/  @!P1 BRA `(.L_x_93) ;  /* 0x0000000000309947 */ /* 0x000fea0003800000 */
[----:B----4-:R-:W-:Y:S01]  /*5690*/  ISETP.NE.U32.AND P1, PT, R2, RZ, PT ;  /* 0x000000ff0200720c */ /* 0x010fe20003f25070 */
[----:B------:R-:W2:Y:S01]  /*56a0*/  LDCU.64 UR4, c[0x0][0x358] ;  /* 0x00006b00ff0477ac */ /* 0x000ea20008000a00 */
[----:B------:R-:W-:Y:S02]  /*56b0*/  IMAD.MOV.U32 R56, RZ, RZ, 0x1 ;  /* 0x00000001ff387424 */ /* 0x000fe400078e00ff */
[----:B------:R-:W-:Y:S11]  /*56c0*/  ISETP.NE.AND.EX P1, PT, R3, RZ, PT, P1 ;  /* 0x000000ff0300720c */ /* 0x000ff60003f25310 */
[----:B------:R-:W-:Y:S02]  /*56d0*/  @!UPT UIADD3 URZ, UPT, UPT, URZ, URZ, URZ ;  /* 0x000000fffffff290 */ /* 0x000fe4000fffe0ff */
[----:B-1----:R-:W1:Y:S01]  /*56e0*/  @P1 LDC.64 R8, c[0x0][0x888] ;  /* 0x00022200ff081b82 */ /* 0x002e620000000a00 */
[----:B------:R-:W-:Y:S04]  /*56f0*/  @P1 IMAD R0, R4, UR60, RZ ;  /* 0x0000003c04001c24 */ /* 0x000fe8000f8e02ff */
[----:B-1----:R-:W-:Y:S04]  /*5700*/  @P1 IMAD.WIDE R8, R0, 0x4, R8 ;  /* 0x0000000400081825 */ /* 0x002fe800078e0208 */
[----:B------:R-:W-:Y:S01]  /*5710*/  HFMA2 R0, -RZ, RZ, 0, 5.9604644775390625e-08 ;  /* 0x00000001ff007431 */ /* 0x000fe200000001ff */
[----:B--2--5:R2:W5:Y:S04]  /*5720*/  @P1 LDG.E R27, desc[UR4][R8.64] ;  /* 0x00000004081b1981 */ /* 0x024568000c1e1900 */
[----:B------:R-:W-:Y:S01]  /*5730*/  @!P1 PRMT R56, R0, 0x7610, R56 ;  /* 0x0000761000389816 */ /* 0x000fe20000000038 */
[----:B--2---:R-:W3:Y:S06]  /*5740*/  @!P1 LDC R27, c[0x0][0x880] ;  /* 0x00022000ff1b9b82 */ /* 0x004eec0000000800 */
.L_x_93:
[----:B---3-5:R-:W-:Y:S01]  /*5750*/  @!P0 FSETP.EQ.AND P1, PT, R27, RZ, PT ;  /* 0x000000ff1b00820b */ /* 0x028fe20003f22000 */
[----:B------:R-:W-:Y:S01]  /*5760*/  @!UPT UIADD3 URZ, UPT, UPT, URZ, URZ, URZ ;  /* 0x000000fffffff290 */ /* 0x000fe2000fffe0ff */
[----:B------:R-:W-:Y:S11]  /*5770*/  @!P0 BRA `(.L_x_94) ;  /* 0x0000000000188947 */ /* 0x000ff60003800000 */
[----:B------:R-:W-:Y:S02]  /*5780*/  LOP3.LUT P0, RZ, R56, 0xff, RZ, 0xc0, !PT ;  /* 0x000000ff38ff7812 */ /* 0x000fe4000780c0ff */
[----:B----4-:R-:W-:Y:S04]  /*5790*/  ISETP.NE.U32.AND P1, PT, R2, RZ, PT ;  /* 0x000000ff0200720c */ /* 0x010fe80003f25070 */
[----:B------:R-:W-:Y:S04]  /*57a0*/  ISETP.NE.AND.EX P1, PT, R3, RZ, PT, P1 ;  /* 0x000000ff0300720c */ /* 0x000fe80003f25310 */
[----:B------:R-:W-:Y:S03]  /*57b0*/  PLOP3.LUT P1, PT, P1, PT, PT, 0x8, 0x80 ;  /* 0x000000000080781c */ /* 0x000fe60000f2e170 */
[----:B------:R-:W-:Y:S11]  /*57c0*/  @P0 FSETP.EQ.AND P1, PT, R27, RZ, PT ;  /* 0x000000ff1b00020b */ /* 0x000ff60003f22000 */
[----:B------:R-:W-:Y:S02]  /*57d0*/  @!UPT UIADD3 URZ, UPT, UPT, URZ, URZ, URZ ;  /* 0x000000fffffff290 */ /* 0x000fe4000fffe0ff */
.L_x_94:
[----:B------:R-:W-:Y:S01]  /*57e0*/  ULEA UR4, UR12, UR29, 0x3 ;  /* 0x0000001d0c047291 */ /* 0x000fe2000f8e18ff */
[----:B-1----:R-:W-:Y:S02]  /*57f0*/  SHF.L.U32 R9, R15, 0x1f, RZ ;  /* 0x0000001f0f097819 */ /* 0x002fe400000006ff */
[----:B------:R-:W-:Y:S04]  /*5800*/  ELECT P0, URZ, PT ;  /* 0x0000000000ff782f */ /* 0x000fe80003800000 */
[----:B------:R-:W-:Y:S02]  /*5810*/  PLOP3.LUT P1, PT, P1, P0, PT, 0xf2, 0x2f ;  /* 0x00000000002f781c */ /* 0x000fe40000f21e72 */
[----:B------:R-:W1:Y:S11]  /*5820*/  SYNCS.PHASECHK.TRANS64.TRYWAIT P2, [UR4+0x48], R9 ;  /* 0x00004809ff0075a7 */ /* 0x000e760008041104 */
[----:B------:R-:W-:Y:S05]  /*5830*/  @!P1 IADD3 R8, P0, PT, R16, 0x580, RZ ;  /* 0x0000058010089810 */ /* 0x000fea0007f1e0ff */
[----:B------:R-:W-:Y:S01]  /*5840*/  @!P1 IMAD.X R6, RZ, RZ, R17, P0 ;  /* 0x000000ffff069224 */ /* 0x000fe200000e0611 */
[----:B-1----:R-:W-:Y:S07]  /*5850*/  @!P2 BRA `(.L_x_95) ;  /* 0x000000380010a947 */ /* 0x002fee0003800000 */
.L_x_167:
[----:B------:R-:W-:Y:S01]  /*5860*/  @!P1 R2UR UR6, R6 ;  /* 0x00000000060692ca */ /* 0x000fe200000e0000 */
[----:B------:R-:W-:Y:S01]  /*5870*/  UIADD3 UR5, UPT, UPT, UR12, 0x1, URZ ;  /* 0x000000010c057890 */ /* 0x000fe2000fffe0ff */
[----:B------:R-:W-:Y:S01]  /*5880*/  @!P1 R2UR UR7, R8 ;  /* 0x00000000080792ca */ /* 0x000fe200000e0000 */
[----:B------:R-:W-:Y:S01]  /*5890*/  UIADD3 UR25, UPT, UPT, UR4, 0x30, URZ ;  /* 0x0000003004197890 */ /* 0x000fe2000fffe0ff */
[----:B-1----:R-:W-:Y:S01]  /*58a0*/  @!P1 IMAD.MOV.U32 R0, RZ, RZ, 0x2000 ;  /* 0x00002000ff009424 */ /* 0x002fe200078e00ff */
[----:B------:R-:W-:Y:S01]  /*58b0*/  UISETP.NE.AND UP0, UPT, UR5, 0x3, UPT ;  /* 0x000000030500788c */ /* 0x000fe2000bf05270 */
[----:B------:R-:W-:Y:S01]  /*58c0*/  VIADD R14, R14, 0x1 ;  /* 0x000000010e0e7836 */ /* 0x000fe20000000000 */
[----:B------:R-:W-:Y:S01]  /*58d0*/  UMOV UR18, 0x0 ;  /* 0x0000000000127882 */ /* 0x000fe20000000000 */
[----:B------:R-:W-:Y:S01]  /*58e0*/  UMOV UR19, 0x10000000 ;  /* 0x1000000000137882 */ /* 0x000fe20000000000 */
[----:B------:R-:W-:Y:S02]  /*58f0*/  USEL UR21, UR5, URZ, UP0 ;  /* 0x000000ff05157287 */ /* 0x000fe40008000000 */
[----:B------:R-:W-:Y:S02]  /*5900*/  USEL UR9, URZ, 0x1, UP0 ;  /* 0x00000001ff097887 */ /* 0x000fe40008000000 */
[----:B------:R-:W-:Y:S01]  /*5910*/  VOTEU.ALL UP0, P1 ;  /* 0x0000000000ff7886 */ /* 0x000fe20000800000 */
[----:B------:R-:W-:Y:S01]  /*5920*/  IMAD.U32 R9, RZ, RZ, UR6 ;  /* 0x00000006ff097e24 */ /* 0x000fe2000f8e00ff */
[----:B------:R-:W-:Y:S01]  /*5930*/  UMOV UR28, UR60 ;  /* 0x0000003c001c7c82 */ /* 0x000fe20008000000 */
[----:B------:R-:W-:Y:S01]  /*5940*/  IMAD.U32 R8, RZ, RZ, UR7 ;  /* 0x00000007ff087e24 */ /* 0x000fe2000f8e00ff */
[----:B------:R-:W-:Y:S01]  /*5950*/  LOP3.LUT R15, R15, UR9, RZ, 0x3c, !PT ;  /* 0x000000090f0f7c12 */ /* 0x000fe2000f8e3cff */
[----:B------:R-:W-:Y:S01]  /*5960*/  @!UP0 ULEA UR5, UR12, UR29, 0xd ;  /* 0x0000001d0c058291 */ /* 0x000fe2000f8e68ff */
[----:B------:R-:W-:Y:S01]  /*5970*/  @!P1 R2UR UR7, R9 ;  /* 0x00000000090792ca */ /* 0x000fe200000e0000 */
[----:B------:R-:W-:Y:S01]  /*5980*/  @!UP0 UIADD3 UR10, UPT, UPT, UR26, 0x20, URZ ;  /* 0x000000201a0a8890 */ /* 0x000fe2000fffe0ff */
[----:B------:R-:W-:Y:S01]  /*5990*/  @!P1 R2UR UR6, R8 ;  /* 0x00000000080692ca */ /* 0x000fe200000e0000 */
[----:B------:R-:W-:Y:S01]  /*59a0*/  @!UP0 UIADD3 UR24, UPT, UPT, UR5, 0x200, URZ ;  /* 0x0000020005188890 */ /* 0x000fe2000fffe0ff */
[----:B------:R-:W-:Y:S01]  /*59b0*/  SHF.L.U32 R6, R15, 0x1f, RZ ;  /* 0x0000001f0f067819 */ /* 0x000fe200000006ff */
[----:B------:R-:W-:Y:S01]  /*59c0*/  @!UP0 UIADD3 UR8, UPT, UPT, UR5, 0x1200, URZ ;  /* 0x0000120005088890 */ /* 0x000fe2000fffe0ff */
[----:B------:R-:W-:Y:S01]  /*59d0*/  VOTEU.ALL UP0, P1 ;  /* 0x0000000000ff7886 */ /* 0x000fe20000800000 */
[----:B------:R-:W-:Y:S01]  /*59e0*/  UMOV UR11, UR27 ;  /* 0x0000001b000b7c82 */ /* 0x000fe20008000000 */
[----:B------:R-:W-:Y:S01]  /*59f0*/  UMOV UR12, UR60 ;  /* 0x0000003c000c7c82 */ /* 0x000fe20008000000 */
[----:B------:R-:W-:Y:S01]  /*5a00*/  UMOV UR9, UR25 ;  /* 0x0000001900097c82 */ /* 0x000fe20008000000 */
[----:B------:R-:W-:Y:S02]  /*5a10*/  UPRMT UR16, UR61, 0x654, UR25 ;  /* 0x000006543d107896 */ /* 0x000fe40008000019 */
[----:B------:R-:W-:Y:S03]  /*5a20*/  ULEA UR5, UR21, UR29, 0x3 ;  /* 0x0000001d15057291 */ /* 0x000fe6000f8e18ff */
[----:B------:R1:W-:Y:S01]  /*5a30*/  @!UP0 UTMALDG.3D [UR24], [UR6], desc[UR18] ;  /* 0x00001218060085b4 */ /* 0x0003e20008011000 */
[----:B------:R-:W-:Y:S05]  /*5a40*/  VOTEU.ALL UP0, P1 ;  /* 0x0000000000ff7886 */ /* 0x000fea0000800000 */
[----:B------:R1:W-:Y:S01]  /*5a50*/  @!UP0 UTMALDG.3D [UR8], [UR6], desc[UR18] ;  /* 0x00001208060085b4 */ /* 0x0003e20008011000 */
[----:B------:R1:W-:Y:S01]  /*5a60*/  @!P1 SYNCS.ARRIVE.TRANS64.RED.A0TR RZ, [UR4+0x30], R0 ;  /* 0x00003000ffff99a7 */ /* 0x0003e20008300404 */
[----:B------:R-:W-:Y:S01]  /*5a70*/  SYNCS.ARRIVE.TRANS64.RED.A1T0 RZ, [UR16], RZ ;  /* 0x000000ffffff79a7 */ /* 0x000fe20008100410 */
[----:B------:R-:W2:Y:S02]  /*5a80*/  SYNCS.PHASECHK.TRANS64.TRYWAIT P0, [UR5+0x48], R6 ;  /* 0x00004806ff0075a7 */ /* 0x000ea40008001105 */
[----:B-12---:R-:W-:Y:S05]  /*5a90*/  @!P0 BRA `(.L_x_96) ;  /* 0x0000003400988947 */ /* 0x006fea0003800000 */
.L_x_169:
[----:B------:R-:W-:Y:S01]  /*5aa0*/  UIADD3 UR17, UPT, UPT, UR5, 0x30, URZ ;  /* 0x0000003005117890 */ /* 0x000fe2000fffe0ff */
[----:B-1----:R-:W-:Y:S01]  /*5ab0*/  @!P1 IADD3 R6, P0, PT, R16, 0x580, RZ ;  /* 0x0000058010069810 */ /* 0x002fe20007f1e0ff */
[----:B------:R-:W-:Y:S01]  /*5ac0*/  UPLOP3.LUT UP3, UPT, UPT, UPT, UPT, 0x80, 0x8 ;  /* 0x000000000008789c */ /* 0x000fe20003f6f070 */
[----:B------:R-:W-:Y:S01]  /*5ad0*/  R2UR UR42, R58 ;  /* 0x000000003a2a72ca */ /* 0x000fe200000e0000 */
[----:B------:R-:W-:Y:S01]  /*5ae0*/  UMOV UR24, 0x0 ;  /* 0x0000000000187882 */ /* 0x000fe20000000000 */
[----:B------:R-:W-:Y:S01]  /*5af0*/  @!P1 R2UR UR6, R6 ;  /* 0x00000000060692ca */ /* 0x000fe200000e0000 */
[----:B------:R-:W-:Y:S01]  /*5b00*/  @!P1 IMAD.X R0, RZ, RZ, R17, P0 ;  /* 0x000000ffff009224 */ /* 0x000fe200000e0611 */
[----:B------:R-:W-:Y:S01]  /*5b10*/  UMOV UR25, 0x10000000 ;  /* 0x1000000000197882 */ /* 0x000fe20000000000 */
[----:B------:R-:W-:Y:S01]  /*5b20*/  UMOV UR19, UR27 ;  /* 0x0000001b00137c82 */ /* 0x000fe20008000000 */
[----:B------:R-:W-:Y:S01]  /*5b30*/  UMOV UR20, UR60 ;  /* 0x0000003c00147c82 */ /* 0x000fe20008000000 */
[----:B------:R-:W-:Y:S01]  /*5b40*/  UMOV UR11, UR27 ;  /* 0x0000001b000b7c82 */ /* 0x000fe20008000000 */
[----:B------:R-:W-:Y:S01]  /*5b50*/  @!P1 R2UR UR4, R0 ;  /* 0x00000000000492ca */ /* 0x000fe200000e0000 */
[----:B------:R-:W-:Y:S01]  /*5b60*/  UMOV UR12, UR60 ;  /* 0x0000003c000c7c82 */ /* 0x000fe20008000000 */
[----:B------:R-:W-:Y:S01]  /*5b70*/  UMOV UR9, UR17 ;  /* 0x0000001100097c82 */ /* 0x000fe20008000000 */
[----:B------:R-:W-:Y:S01]  /*5b80*/  VOTEU.ALL UP0, P1 ;  /* 0x0000000000ff7886 */ /* 0x000fe20000800000 */
[----:B------:R-:W-:Y:S01]  /*5b90*/  R2UR UR28, R59 ;  /* 0x000000003b1c72ca */ /* 0x000fe200000e0000 */
[----:B------:R-:W-:Y:S01]  /*5ba0*/  UMOV UR60, UR30 ;  /* 0x0000001e003c7c82 */ /* 0x000fe20008000000 */
[----:B------:R-:W-:Y:S01]  /*5bb0*/  ISETP.NE.AND P0, PT, R14, 0x2, PT ;  /* 0x000000020e00780c */ /* 0x000fe20003f05270 */
[----:B------:R-:W-:Y:S01]  /*5bc0*/  IMAD.U32 R8, RZ, RZ, UR6 ;  /* 0x00000006ff087e24 */ /* 0x000fe2000f8e00ff */
[----:B------:R-:W-:Y:S02]  /*5bd0*/  @!UP0 UIADD3 UR18, UPT, UPT, UR26, 0x10, URZ ;  /* 0x000000101a128890 */ /* 0x000fe4000fffe0ff */
[----:B------:R-:W-:Y:S01]  /*5be0*/  @!UP0 UIADD3 UR10, UPT, UPT, UR26, 0x30, URZ ;  /* 0x000000301a0a8890 */ /* 0x000fe2000fffe0ff */
[----:B------:R-:W-:Y:S02]  /*5bf0*/  SEL R0, RZ, 0x1, P0 ;  /* 0x00000001ff007807 */ /* 0x000fe40000000000 */
[----:B------:R-:W-:Y:S01]  /*5c00*/  IMAD.U32 R9, RZ, RZ, UR4 ;  /* 0x00000004ff097e24 */ /* 0x000fe2000f8e00ff */
[----:B------:R-:W-:Y:S01]  /*5c10*/  @!P1 R2UR UR6, R8 ;  /* 0x00000000080692ca */ /* 0x000fe200000e0000 */
[----:B------:R-:W-:Y:S01]  /*5c20*/  @!UP0 ULEA UR4, UR21, UR29, 0xd ;  /* 0x0000001d15048291 */ /* 0x000fe2000f8e68ff */
[----:B------:R-:W-:Y:S02]  /*5c30*/  LOP3.LUT R13, R13, R0, RZ, 0x3c, !PT ;  /* 0x000000000d0d7212 */ /* 0x000fe400078e3cff */
[----:B------:R-:W-:Y:S01]  /*5c40*/  @!P1 R2UR UR7, R9 ;  /* 0x00000000090792ca */ /* 0x000fe200000e0000 */
[----:B------:R-:W-:Y:S01]  /*5c50*/  @!UP0 UIADD3 UR16, UPT, UPT, UR4, 0x200, URZ ;  /* 0x0000020004108890 */ /* 0x000fe2000fffe0ff */
[----:B------:R-:W-:Y:S01]  /*5c60*/  SEL R14, R14, RZ, P0 ;  /* 0x000000ff0e0e7207 */ /* 0x000fe20000000000 */
[----:B------:R-:W-:Y:S01]  /*5c70*/  @!UP0 UIADD3 UR8, UPT, UPT, UR4, 0x1200, URZ ;  /* 0x0000120004088890 */ /* 0x000fe2000fffe0ff */
[----:B------:R-:W-:Y:S01]  /*5c80*/  VOTEU.ALL UP0, P1 ;  /* 0x0000000000ff7886 */ /* 0x000fe20000800000 */
[----:B------:R-:W-:Y:S08]  /*5c90*/  UPRMT UR4, UR61, 0x654, UR17 ;  /* 0x000006543d047896 */ /* 0x000ff00008000011 */
[----:B------:R1:W-:Y:S01]  /*5ca0*/  @!UP0 UTMALDG.3D [UR16], [UR6], desc[UR24] ;  /* 0x00001810060085b4 */ /* 0x0003e20008011000 */
[----:B------:R-:W-:Y:S05]  /*5cb0*/  VOTEU.ALL UP0, P1 ;  /* 0x0000000000ff7886 */ /* 0x000fea0000800000 */
[----:B------:R2:W-:Y:S01]  /*5cc0*/  @!UP0 UTMALDG.3D [UR8], [UR6], desc[UR24] ;  /* 0x00001808060085b4 */ /* 0x0005e20008011000 */
[----:B------:R3:W-:Y:S01]  /*5cd0*/  @!P1 SYNCS.ARRIVE.TRANS64.RED.A0TR RZ, [UR5+0x30], R7 ;  /* 0x00003007ffff99a7 */ /* 0x0007e20008300405 */
[----:B------:R-:W-:Y:S01]  /*5ce0*/  SYNCS.ARRIVE.TRANS64.RED.A1T0 RZ, [UR4], RZ ;  /* 0x000000ffffff79a7 */ /* 0x000fe20008100404 */
[----:B------:R-:W-:Y:S02]  /*5cf0*/  UIADD3 UR4, UPT, UPT, UR21, 0x1, URZ ;  /* 0x0000000115047890 */ /* 0x000fe4000fffe0ff */
[----:B------:R-:W-:Y:S02]  /*5d00*/  UIADD3 UR21, UPT, UPT, UR13, UR42, URZ ;  /* 0x0000002a0d157290 */ /* 0x000fe4000fffe0ff */
[----:B------:R-:W-:Y:S04]  /*5d10*/  UISETP.NE.AND UP0, UPT, UR4, 0x3, UPT ;  /* 0x000000030400788c */ /* 0x000fe8000bf05270 */
[----:B------:R-:W-:Y:S02]  /*5d20*/  USEL UR5, URZ, 0x1, UP0 ;  /* 0x00000001ff057887 */ /* 0x000fe40008000000 */
[----:B-1----:R-:W-:Y:S04]  /*5d30*/  UIADD3 UR20, UPT, UPT, UR14, UR28, URZ ;  /* 0x0000001c0e147290 */ /* 0x002fe8000fffe0ff */
[----:B------:R-:W-:Y:S01]  /*5d40*/  LOP3.LUT R15, R15, UR5, RZ, 0x3c, !PT ;  /* 0x000000050f0f7c12 */ /* 0x000fe2000f8e3cff */
[----:B--2---:R-:W-:Y:S01]  /*5d50*/  USEL UR12, UR4, URZ, UP0 ;  /* 0x000000ff040c7287 */ /* 0x004fe20008000000 */
[----:B------:R-:W-:Y:S11]  /*5d60*/  BRA.U UP1, `(.L_x_97) ;  /* 0xfffffff101b47547 */ /* 0x000ff6000b83ffff */
[----:B------:R-:W-:Y:S01]  /*5d70*/  UIADD3 UR29, UPT, UPT, UR29, 0x48, URZ ;  /* 0x000000481d1d7890 */ /* 0x000fe2000fffe0ff */
[----:B----4-:R-:W-:-:S03]  /*5d80*/  SHF.L.U32 R3, R15, 0x1f, RZ ;  /* 0x0000001f0f037819 */ /* 0x010fc600000006ff */
[----:B------:R-:W-:-:S09]  /*5d90*/  ULEA UR4, UR12, UR29, 0x3 ;  /* 0x0000001d0c047291 */ /* 0x000fd2000f8e18ff */
[----:B------:R-:W1:Y:S02]  /*5da0*/  SYNCS.PHASECHK.TRANS64.TRYWAIT P0, [UR4], R3 ;  /* 0x00000003ff0075a7 */ /* 0x000e640008001104 */
[----:B-1----:R-:W-:Y:S05]  /*5db0*/  @!P0 BRA `(.L_x_98) ;  /* 0x0000003000e88947 */ /* 0x002fea0003800000 */
.L_x_171:
        /* <DEDUP_REMOVED lines=9> */
.L_x_173:
        /* <DEDUP_REMOVED lines=8> */
.L_x_100:
[----:B-1----:R1:W2:Y:S02]  /*5ed0*/  SYNCS.PHASECHK.TRANS64.TRYWAIT P0, [R0+URZ], R3 ;  /* 0x00000003000075a7 */ /* 0x0022a400080011ff */
[----:B--2---:R-:W-:Y:S05]  /*5ee0*/  @!P0 NANOSLEEP.SYNCS 0x989680 ;  /* 0x009896800000895d */ /* 0x004fea0003900000 */
[----:B------:R-:W2:Y:S02]  /*5ef0*/  @!P0 SYNCS.PHASECHK.TRANS64 P0, [R0+URZ], R3 ;  /* 0x00000003000085a7 */ /* 0x000ea400080010ff */
[----:B--2---:R-:W-:Y:S05]  /*5f00*/  @P0 EXIT ;  /* 0x000000000000094d */ /* 0x004fea0003800000 */
[----:B------:R-:W-:Y:S05]  /*5f10*/  BRA `(.L_x_100) ;  /* 0xfffffffc00ec7947 */ /* 0x000fea000383ffff */
.L_x_88:
[----:B------:R-:W-:-:S06]  /*5f20*/  UISETP.GE.AND UP0, UPT, UR18, 0x4, UPT ;  /* 0x000000041200788c */ /* 0x000fcc000bf06270 */
[----:B------:R-:W-:-:S13]  /*5f30*/  PLOP3.LUT P0, PT, PT, PT, UP0, 0x80, 0x8 ;  /* 0x000000000008781c */ /* 0x000fda0003f0f008 */
[----:B------:R-:W-:Y:S05]  /*5f40*/  @!P0 EXIT ;  /* 0x000000000000894d */ /* 0x000fea0003800000 */
[----:B------:R-:W-:Y:S01]  /*5f50*/  BAR.SYNC.DEFER_BLOCKING 0x6, 0xa0 ;  /* 0x0182800000007b1d */ /* 0x000fe20000010000 */
[C---:B------:R-:W-:Y:S01]  /*5f60*/  IMAD.SHL.U32 R3, R63.reuse, 0x10, RZ ;  /* 0x000000103f037824 */ /* 0x040fe200078e00ff */
[----:B------:R-:W-:Y:S01]  /*5f70*/  LOP3.LUT R69, R63, 0x60, RZ, 0xc0, !PT ;  /* 0x000000603f457812 */ /* 0x000fe200078ec0ff */
[----:B------:R-:W-:Y:S01]  /*5f80*/  IMAD.SHL.U32 R5, R57, 0x200, RZ ;  /* 0x0000020039057824 */ /* 0x000fe200078e00ff */
[----:B------:R-:W-:Y:S01]  /*5f90*/  LOP3.LUT R64, R63, 0x2, RZ, 0xc0, !PT ;  /* 0x000000023f407812 */ /* 0x000fe200078ec0ff */
[----:B------:R-:W-:Y:S01]  /*5fa0*/  IMAD.SHL.U32 R4, R57, 0x200000, RZ ;  /* 0x0020000039047824 */ /* 0x000fe200078e00ff */
[----:B------:R-:W-:Y:S01]  /*5fb0*/  UMOV UR49, 0x400 ;  /* 0x0000040000317882 */ /* 0x000fe20000000000 */
[----:B------:R-:W1:Y:S01]  /*5fc0*/  LDCU.64 UR4, c[0x0][0x890] ;  /* 0x00011200ff0477ac */ /* 0x000e620008000a00 */
[----:B------:R-:W2:Y:S01]  /*5fd0*/  LDC.64 R54, c[0x0][0x8b0] ;  /* 0x00022c00ff367b82 */ /* 0x000ea20000000a00 */
[----:B------:R-:W-:Y:S01]  /*5fe0*/  LOP3.LUT R68, R3, 0x590, RZ, 0xc0, !PT ;  /* 0x0000059003447812 */ /* 0x000fe200078ec0ff */
[----:B------:R-:W-:Y:S01]  /*5ff0*/  IMAD.SHL.U32 R2, R63, 0x2, RZ ;  /* 0x000000023f027824 */ /* 0x000fe200078e00ff */
[----:B------:R-:W-:Y:S01]  /*6000*/  ULEA UR49, UR61, UR49, 0x18 ;  /* 0x000000313d317291 */ /* 0x000fe2000f8ec0ff */
[----:B------:R-:W-:Y:S01]  /*6010*/  LOP3.LUT R3, R3, 0x60, RZ, 0xc0, !PT ;  /* 0x0000006003037812 */ /* 0x000fe200078ec0ff */
[C---:B------:R-:W-:Y:S01]  /*6020*/  IMAD.U32 R23, R63.reuse, 0x10000, RZ ;  /* 0x000100003f177824 */ /* 0x040fe200078e00ff */
[----:B------:R-:W-:Y:S01]  /*6030*/  LOP3.LUT R63, R63, 0x4, RZ, 0xc0, !PT ;  /* 0x000000043f3f7812 */ /* 0x000fe200078ec0ff */
[----:B------:R-:W-:Y:S01]  /*6040*/  HFMA2 R66, -RZ, RZ, 0, 0 ;  /* 0x00000000ff427431 */ /* 0x000fe200000001ff */
[----:B------:R-:W3:Y:S01]  /*6050*/  LDC.64 R52, c[0x0][0x8a8] ;  /* 0x00022a00ff347b82 */ /* 0x000ee20000000a00 */
[----:B------:R-:W-:Y:S01]  /*6060*/  LOP3.LUT R4, R4, 0x200000, RZ, 0xc0, !PT ;  /* 0x0020000004047812 */ /* 0x000fe200078ec0ff */
[----:B------:R-:W-:Y:S01]  /*6070*/  IMAD.MOV.U32 R22, RZ, RZ, RZ ;  /* 0x000000ffff167224 */ /* 0x000fe200078e00ff */
[----:B------:R-:W-:Y:S01]  /*6080*/  LOP3.LUT R68, R68, 0x200, R5, 0xf8, !PT ;  /* 0x0000020044447812 */ /* 0x000fe200078ef805 */
[----:B------:R-:W-:Y:S01]  /*6090*/  IMAD.MOV.U32 R62, RZ, RZ, RZ ;  /* 0x000000ffff3e7224 */ /* 0x000fe200078e00ff */
[----:B------:R-:W-:Y:S01]  /*60a0*/  LOP3.LUT R3, R3, 0xc, R2, 0xf8, !PT ;  /* 0x0000000c03037812 */ /* 0x000fe200078ef802 */
[----:B------:R-:W-:Y:S01]  /*60b0*/  IMAD.MOV.U32 R65, RZ, RZ, RZ ;  /* 0x000000ffff417224 */ /* 0x000fe200078e00ff */
[----:B------:R-:W-:Y:S01]  /*60c0*/  IADD3 R67, PT, PT, -R63, 0x2, RZ ;  /* 0x000000023f437810 */ /* 0x000fe20007ffe1ff */
[----:B------:R-:W4:Y:S01]  /*60d0*/  LDS R0, [UR49+0x120] ;  /* 0x00012031ff007984 */ /* 0x000f220008000800 */
[----:B-1----:R-:W-:Y:S01]  /*60e0*/  IMAD.U32 R71, RZ, RZ, UR4 ;  /* 0x00000004ff477e24 */ /* 0x002fe2000f8e00ff */
[----:B------:R-:W-:Y:S01]  /*60f0*/  UIADD3 UR4, UPT, UPT, UR49, 0x200, URZ ;  /* 0x0000020031047890 */ /* 0x000fe2000fffe0ff */
[----:B------:R-:W-:Y:S01]  /*6100*/  LOP3.LUT R23, R4, 0x400000, R23, 0xf8, !PT ;  /* 0x0040000004177812 */ /* 0x000fe200078ef817 */
[----:B------:R-:W-:Y:S01]  /*6110*/  IMAD.U32 R70, RZ, RZ, UR5 ;  /* 0x00000005ff467e24 */ /* 0x000fe2000f8e00ff */
[----:B------:R-:W-:Y:S01]  /*6120*/  LOP3.LUT R68, R68, R3, RZ, 0xfc, !PT ;  /* 0x0000000344447212 */ /* 0x000fe200078efcff */
[----:B------:R-:W-:Y:S01]  /*6130*/  IMAD.MOV R64, RZ, RZ, -R64 ;  /* 0x000000ffff407224 */ /* 0x000fe200078e0a40 */
[----:B------:R-:W1:Y:S01]  /*6140*/  LDCU UR62, c[0x0][0x370] ;  /* 0x00006e00ff3e77ac */ /* 0x000e620008000800 */
[----:B------:R-:W-:Y:S01]  /*6150*/  MOV R72, UR4 ;  /* 0x0000000400487c02 */ /* 0x000fe20008000f00 */
[----:B------:R-:W-:Y:S01]  /*6160*/  IMAD.MOV R63, RZ, RZ, -R63 ;  /* 0x000000ffff3f7224 */ /* 0x000fe200078e0a3f */
[----:B------:R-:W-:Y:S01]  /*6170*/  LEA R68, R68, UR4, 0x2 ;  /* 0x0000000444447c11 */ /* 0x000fe2000f8e10ff */
[----:B------:R-:W-:Y:S01]  /*6180*/  IMAD.SHL.U32 R67, R67, 0x10, RZ ;  /* 0x0000001043437824 */ /* 0x000fe200078e00ff */
[----:B------:R-:W-:Y:S01]  /*6190*/  UMOV UR52, 0x1 ;  /* 0x0000000100347882 */ /* 0x000fe20000000000 */
[----:B------:R-:W1:Y:S01]  /*61a0*/  LDCU UR42, c[0x0][0xb0c] ;  /* 0x00016180ff2a77ac */ /* 0x000e620008000800 */
[----:B------:R-:W1:Y:S01]  /*61b0*/  LDCU UR38, c[0x0][0xb30] ;  /* 0x00016600ff2677ac */ /* 0x000e620008000800 */
[----:B------:R-:W1:Y:S01]  /*61c0*/  LDCU.64 UR54, c[0x0][0x888] ;  /* 0x00011100ff3677ac */ /* 0x000e620008000a00 */
[----:B------:R-:W1:Y:S01]  /*61d0*/  LDCU.64 UR40, c[0x0][0xb28] ;  /* 0x00016500ff2877ac */ /* 0x000e620008000a00 */
[----:B------:R-:W1:Y:S01]  /*61e0*/  LDCU.128 UR56, c[0x0][0xb10] ;  /* 0x00016200ff3877ac */ /* 0x000e620008000c00 */
[----:B------:R-:W1:Y:S01]  /*61f0*/  LDCU UR53, c[0x0][0x374] ;  /* 0x00006e80ff3577ac */ /* 0x000e620008000800 */
[----:B------:R-:W-:Y:S01]  /*6200*/  UMOV UR48, URZ ;  /* 0x000000ff00307c82 */ /* 0x000fe20008000000 */
[----:B------:R-:W-:Y:S01]  /*6210*/  UMOV UR51, URZ ;  /* 0x000000ff00337c82 */ /* 0x000fe20008000000 */
[----:B------:R-:W-:Y:S01]  /*6220*/  UMOV UR50, URZ ;  /* 0x000000ff00327c82 */ /* 0x000fe20008000000 */
[----:B-1234-:R-:W-:-:S07]  /*6230*/  IADD3 R23, PT, PT, R0, R23, RZ ;  /* 0x0000001700177210 */ /* 0x01efce0007ffe0ff */
.L_x_131:
[C---:B------:R-:W-:Y:S02]  /*6240*/  LEA R3, R62.reuse, UR49, 0x3 ;  /* 0x000000313e037c11 */ /* 0x040fe4000f8e18ff */
[----:B------:R-:W-:Y:S02]  /*6250*/  SHF.L.U32 R0, R65, 0x1f, RZ ;  /* 0x0000001f41007819 */ /* 0x000fe400000006ff */
[----:B-1----:R-:W-:Y:S02]  /*6260*/  LEA R5, R62, UR49, 0x4 ;  /* 0x000000313e057c11 */ /* 0x002fe4000f8e20ff */
[----:B------:R-:W1:Y:S02]  /*6270*/  SYNCS.PHASECHK.TRANS64.TRYWAIT P0, [R3+URZ+0x70], R0 ;  /* 0x00007000030075a7 */ /* 0x000e6400080011ff */
[----:B-1----:R-:W-:Y:S05]  /*6280*/  @!P0 BRA `(.L_x_101) ;  /* 0x0000002c00e48947 */ /* 0x002fea0003800000 */
.L_x_174:
[----:B------:R-:W2:Y:S01]  /*6290*/  LDS.128 R4, [R5+0x100] ;  /* 0x0001000005047984 */ /* 0x000ea20000000c00 */
[----:B------:R-:W-:Y:S01]  /*62a0*/  UISETP.GE.AND UP0, UPT, UR39, 0x1, UPT ;  /* 0x000000012700788c */ /* 0x000fe2000bf06270 */
[----:B------:R-:W-:Y:S01]  /*62b0*/  @!PT LDS RZ, [RZ] ;  /* 0x00000000fffff984 */ /* 0x000fe20000000800 */
[----:B------:R-:W-:Y:S01]  /*62c0*/  @!PT LDS RZ, [RZ] ;  /* 0x00000000fffff984 */ /* 0x000fe20000000800 */
[----:B------:R-:W-:Y:S01]  /*62d0*/  @!PT LDS RZ, [RZ] ;  /* 0x00000000fffff984 */ /* 0x000fe20000000800 */
[----:B------:R-:W-:Y:S01]  /*62e0*/  @!PT LDS RZ, [RZ] ;  /* 0x00000000fffff984 */ /* 0x000fe20000000800 */
[----:B------:R3:W-:Y:S06]  /*62f0*/  MEMBAR.ALL.CTA ;  /* 0x0000000000007992 */ /* 0x0007ec0000008000 */
[----:B---3--:R-:W3:Y:S01]  /*6300*/  FENCE.VIEW.ASYNC.S ;  /* 0x00000000000073c6 */ /* 0x008ee20000000000 */
[----:B--2---:R-:W-:Y:S11]  /*6310*/  LOP3.LUT P0, RZ, R6, 0x1, RZ, 0xc0, !PT ;  /* 0x0000000106ff7812 */ /* 0x004ff6000780c0ff */
[----:B------:R-:W-:Y:S02]  /*6320*/  @!UPT UIADD3 URZ, UPT, UPT, URZ, URZ, URZ ;  /* 0x000000fffffff290 */ /* 0x000fe4000fffe0ff */
[----:B---3--:R-:W-:Y:S01]  /*6330*/  VOTEU.ANY UP1, P0 ;  /* 0x0000000000ff7886 */ /* 0x008fe20000020100 */
[----:B------:R-:W-:Y:S01]  /*6340*/  PLOP3.LUT P0, PT, PT, PT, UP1, 0x80, 0x8 ;  /* 0x000000000008781c */ /* 0x000fe20003f0f018 */
[----:B------:R-:W-:Y:S06]  /*6350*/  UP2UR UR4, UPR, URZ, 0x2 ;  /* 0x00000002ff047883 */ /* 0x000fec0008000000 */
[----:B------:R-:W-:Y:S06]  /*6360*/  IMAD.U32 R73, RZ, RZ, UR4 ;  /* 0x00000004ff497e24 */ /* 0x000fec000f8e00ff */
[----:B-1----:R-:W-:Y:S02]  /*6370*/  @P0 SHF.R.U32.HI R0, RZ, 0x10, R5 ;  /* 0x00000010ff000819 */ /* 0x002fe40000011605 */
        /* <DEDUP_REMOVED lines=12> */
[----:B------:R-:W2:Y:S01]  /*6440*/  LDCU UR12, c[0x0][0xb20] ;  /* 0x00016400ff0c77ac */ /* 0x000ea20008000800 */
[----:B------:R-:W-:Y:S02]  /*6450*/  UIMAD.WIDE.U32 UR4, UR53, UR59, URZ ;  /* 0x0000003b350472a5 */ /* 0x000fe4000f8e00ff */
[----:B------:R-:W-:Y:S02]  /*6460*/  UIMAD.WIDE.U32 UR6, UR62, UR56, URZ ;  /* 0x000000383e0672a5 */ /* 0x000fe4000f8e00ff */
[----:B------:R-:W-:Y:S02]  /*6470*/  UISETP.NE.AND UP0, UPT, UR58, 0x1, UPT ;  /* 0x000000013a00788c */ /* 0x000fe4000bf05270 */
[----:B------:R-:W-:Y:S02]  /*6480*/  UIMAD.WIDE.U32 UR8, UR36, UR59, URZ ;  /* 0x0000003b240872a5 */ /* 0x000fe4000f8e00ff */
[----:B------:R-:W-:Y:S02]  /*6490*/  UIMAD.WIDE.U32 UR10, UR37, UR56, URZ ;  /* 0x00000038250a72a5 */ /* 0x000fe4000f8e00ff */
[----:B------:R-:W-:Y:S02]  /*64a0*/  UISETP.NE.AND UP1, UPT, UR42, 0x1, UPT ;  /* 0x000000012a00788c */ /* 0x000fe4000bf25270 */
[----:B------:R-:W-:Y:S01]  /*64b0*/  UISETP.NE.AND UP2, UPT, UR39, 0x1, UPT ;  /* 0x000000012700788c */ /* 0x000fe2000bf45270 */
[----:B------:R-:W-:Y:S02]  /*64c0*/  UMOV UR4, UR5 ;  /* 0x0000000500047c82 */ /* 0x000fe40008000000 */
[----:B--2---:R-:W-:Y:S03]  /*64d0*/  USHF.R.U32.HI UR5, URZ, UR12, UR4 ;  /* 0x0000000cff057299 */ /* 0x004fe60008011604 */
[----:B------:R-:W-:Y:S02]  /*64e0*/  UMOV UR4, UR7 ;  /* 0x0000000700047c82 */ /* 0x000fe40008000000 */
[----:B------:R-:W-:Y:S02]  /*64f0*/  USHF.R.U32.HI UR7, URZ, UR57, UR4 ;  /* 0x00000039ff077299 */ /* 0x000fe40008011604 */
[----:B------:R-:W-:Y:S02]  /*6500*/  USEL UR4, UR53, UR5, !UP0 ;  /* 0x0000000535047287 */ /* 0x000fe4000c000000 */
[----:B------:R-:W-:Y:S01]  /*6510*/  USEL UR7, UR62, UR7, !UP1 ;  /* 0x000000073e077287 */ /* 0x000fe2000c800000 */
[----:B------:R-:W-:Y:S01]  /*6520*/  UMOV UR5, UR9 ;  /* 0x0000000900057c82 */ /* 0x000fe20008000000 */
[----:B------:R-:W-:Y:S02]  /*6530*/  UIMAD.WIDE.U32 UR8, UR4, UR40, URZ ;  /* 0x00000028040872a5 */ /* 0x000fe4000f8e00ff */
[----:B------:R-:W-:Y:S03]  /*6540*/  USHF.R.U32.HI UR6, URZ, UR12, UR5 ;  /* 0x0000000cff067299 */ /* 0x000fe60008011605 */
[----:B------:R-:W-:Y:S01]  /*6550*/  UMOV UR5, UR11 ;  /* 0x0000000b00057c82 */ /* 0x000fe20008000000 */
[----:B------:R-:W-:Y:S02]  /*6560*/  UIMAD.WIDE.U32 UR10, UR7, UR40, URZ ;  /* 0x00000028070a72a5 */ /* 0x000fe4000f8e00ff */
[----:B------:R-:W-:Y:S02]  /*6570*/  USHF.R.U32.HI UR12, URZ, UR57, UR5 ;  /* 0x00000039ff0c7299 */ /* 0x000fe40008011605 */
[----:B------:R-:W-:Y:S01]  /*6580*/  USEL UR6, UR36, UR6, !UP0 ;  /* 0x0000000624067287 */ /* 0x000fe2000c000000 */
[----:B------:R-:W-:Y:S02]  /*6590*/  UMOV UR5, UR9 ;  /* 0x0000000900057c82 */ /* 0x000fe40008000000 */
[----:B------:R-:W-:Y:S01]  /*65a0*/  UMOV UR10, UR11 ;  /* 0x0000000b000a7c82 */ /* 0x000fe20008000000 */
[----:B------:R-:W-:Y:S02]  /*65b0*/  @UP2 USHF.R.U32.HI UR4, URZ, UR41, UR5 ;  /* 0x00000029ff042299 */ /* 0x000fe40008011605 */
[----:B------:R-:W-:Y:S02]  /*65c0*/  @UP2 USHF.R.U32.HI UR7, URZ, UR41, UR10 ;  /* 0x00000029ff072299 */ /* 0x000fe4000801160a */
[----:B------:R-:W-:Y:S02]  /*65d0*/  UIMAD UR4, UR39, UR4, URZ ;  /* 0x00000004270472a4 */ /* 0x000fe4000f8e02ff */
[----:B------:R-:W-:Y:S02]  /*65e0*/  UIMAD.WIDE.U32 UR10, UR6, UR40, URZ ;  /* 0x00000028060a72a5 */ /* 0x000fe4000f8e00ff */
[----:B------:R-:W-:Y:S02]  /*65f0*/  USEL UR5, UR37, UR12, !UP1 ;  /* 0x0000000c25057287 */ /* 0x000fe4000c800000 */
[----:B------:R-:W-:Y:S02]  /*6600*/  UIMAD UR8, UR39, UR7, URZ ;  /* 0x00000007270872a4 */ /* 0x000fe4000f8e02ff */
[----:B------:R-:W-:Y:S03]  /*6610*/  UISETP.GE.AND UP0, UPT, UR6, UR4, UPT ;  /* 0x000000040600728c */ /* 0x000fe6000bf06270 */
[----:B------:R-:W-:Y:S01]  /*6620*/  UMOV UR4, UR11 ;  /* 0x0000000b00047c82 */ /* 0x000fe20008000000 */
[----:B------:R-:W-:Y:S02]  /*6630*/  UISETP.GE.OR UP0, UPT, UR5, UR8, UP0 ;  /* 0x000000080500728c */ /* 0x000fe40008706670 */
[----:B------:R-:W-:Y:S02]  /*6640*/  USHF.R.U32.HI UR4, URZ, UR41, UR4 ;  /* 0x00000029ff047299 */ /* 0x000fe40008011604 */
[----:B------:R-:W-:Y:S02]  /*6650*/  UIMAD.WIDE.U32 UR8, UR5, UR40, URZ ;  /* 0x00000028050872a5 */ /* 0x000fe4000f8e00ff */
[----:B------:R-:W-:Y:S02]  /*6660*/  USEL UR11, UR6, UR4, !UP2 ;  /* 0x00000004060b7287 */ /* 0x000fe4000d000000 */
[----:B------:R-:W-:Y:S02]  /*6670*/  UIADD3 UR8, UPT, UPT, -UR5, URZ, URZ ;  /* 0x000000ff05087290 */ /* 0x000fe4000fffe1ff */
[----:B------:R-:W-:Y:S01]  /*6680*/  UIADD3 UR10, UPT, UPT, -UR11, URZ, URZ ;  /* 0x000000ff0b0a7290 */ /* 0x000fe2000fffe1ff */
[----:B------:R-:W-:Y:S01]  /*6690*/  @!UP0 UMOV UR4, UR9 ;  /* 0x0000000900048c82 */ /* 0x000fe20008000000 */
[----:B------:R-:W-:Y:S02]  /*66a0*/  UIADD3 UR9, UPT, UPT, -UR6, URZ, URZ ;  /* 0x000000ff06097290 */ /* 0x000fe4000fffe1ff */
[----:B------:R-:W-:Y:S02]  /*66b0*/  @!UP0 USHF.R.U32.HI UR4, URZ, UR41, UR4 ;  /* 0x00000029ff048299 */ /* 0x000fe40008011604 */
[----:B------:R-:W-:Y:S02]  /*66c0*/  UIMAD UR10, UR39, UR10, UR6 ;  /* 0x0000000a270a72a4 */ /* 0x000fe4000f8e0206 */
[----:B------:R-:W-:Y:S04]  /*66d0*/  @!UP0 USEL UR4, UR5, UR4, !UP2 ;  /* 0x0000000405048287 */ /* 0x000fe8000d000000 */
[----:B------:R-:W-:Y:S02]  /*66e0*/  @!UP0 UIMAD UR10, UR7, UR10, UR4 ;  /* 0x0000000a070a82a4 */ /* 0x000fe4000f8e0204 */
[----:B------:R-:W-:Y:S02]  /*66f0*/  @!UP0 UIADD3 UR11, UPT, UPT, UR11, -UR4, URZ ;  /* 0x800000040b0b8290 */ /* 0x000fe4000fffe0ff */
[----:B------:R-:W-:Y:S02]  /*6700*/  UIMAD UR7, UR42, UR8, UR37 ;  /* 0x000000082a0772a4 */ /* 0x000fe4000f8e0225 */
[----:B------:R-:W-:Y:S02]  /*6710*/  @!UP0 UIMAD UR6, UR11, UR39, UR5 ;  /* 0x000000270b0682a4 */ /* 0x000fe4000f8e0205 */
[----:B------:R-:W-:Y:S01]  /*6720*/  UIMAD UR4, UR58, UR9, UR36 ;  /* 0x000000093a0472a4 */ /* 0x000fe2000f8e0224 */
[----:B------:R-:W-:Y:S02]  /*6730*/  @!UP0 UMOV UR5, UR10 ;  /* 0x0000000a00058c82 */ /* 0x000fe40008000000 */
[----:B------:R-:W-:Y:S02]  /*6740*/  UIMAD UR37, UR5, UR42, UR7 ;  /* 0x0000002a052572a4 */ /* 0x000fe4000f8e0207 */
[----:B------:R-:W-:Y:S11]  /*6750*/  UIMAD UR36, UR6, UR58, UR4 ;  /* 0x0000003a062472a4 */ /* 0x000ff6000f8e0204 */
[----:B------:R-:W-:Y:S01]  /*6760*/  @!UPT UIADD3 URZ, UPT, UPT, URZ, URZ, URZ ;  /* 0x000000fffffff290 */ /* 0x000fe2000fffe0ff */
.L_x_102:
[----:B------:R-:W-:Y:S01]  /*6770*/  UISETP.NE.AND UP0, UPT, UR38, 0x1, UPT ;  /* 0x000000012600788c */ /* 0x000fe2000bf05270 */
[----:B------:R-:W-:Y:S01]  /*6780*/  R2UR UR11, R72 ;  /* 0x00000000480b72ca */ /* 0x000fe200000e0000 */
[----:B------:R-:W-:Y:S01]  /*6790*/  USHF.L.U32 UR46, UR20, 0x6, URZ ;  /* 0x00000006142e7899 */ /* 0x000fe200080006ff */
[----:B------:R-:W-:Y:S01]  /*67a0*/  IADD3 R62, PT, PT, R62, 0x1, RZ ;  /* 0x000000013e3e7810 */ /* 0x000fe20007ffe0ff */
[----:B------:R-:W-:Y:S07]  /*67b0*/  USHF.L.U32 UR45, UR21, 0x6, URZ ;  /* 0x00000006152d7899 */ /* 0x000fee00080006ff */
[----:B------:R-:W2:Y:S01]  /*67c0*/  @!UP0 LDCU.128 UR12, c[0x0][0xb10] ;  /* 0x00016200ff0c87ac */ /* 0x000ea20008000c00 */
[----:B------:R-:W3:Y:S01]  /*67d0*/  @!UP0 LDCU UR5, c[0x0][0xb0c] ;  /* 0x00016180ff0587ac */ /* 0x000ee20008000800 */
[----:B------:R-:W4:Y:S01]  /*67e0*/  @!UP0 LDCU UR10, c[0x0][0xb20] ;  /* 0x00016400ff0a87ac */ /* 0x000f220008000800 */
[----:B--2---:R-:W-:Y:S02]  /*67f0*/  UIMAD.WIDE.U32 UR8, UR37, UR12, URZ ;  /* 0x0000000c250872a5 */ /* 0x004fe4000f8e00ff */
[----:B------:R-:W-:Y:S02]  /*6800*/  UIMAD.WIDE.U32 UR6, UR36, UR15, URZ ;  /* 0x0000000f240672a5 */ /* 0x000fe4000f8e00ff */
[----:B------:R-:W-:Y:S03]  /*6810*/  @!UP0 UISETP.NE.AND UP1, UPT, UR14, 0x1, UPT ;  /* 0x000000010e00888c */ /* 0x000fe6000bf25270 */
[----:B------:R-:W-:Y:S01]  /*6820*/  @!UP0 UMOV UR4, UR9 ;  /* 0x0000000900048c82 */ /* 0x000fe20008000000 */
[----:B---3--:R-:W-:Y:S02]  /*6830*/  @!UP0 UISETP.NE.AND UP2, UPT, UR5, 0x1, UPT ;  /* 0x000000010500888c */ /* 0x008fe4000bf45270 */
[----:B------:R-:W-:Y:S01]  /*6840*/  @!UP0 USHF.R.U32.HI UR4, URZ, UR13, UR4 ;  /* 0x0000000dff048299 */ /* 0x000fe20008011604 */
[----:B------:R-:W-:Y:S02]  /*6850*/  @!UP0 UMOV UR6, UR7 ;  /* 0x0000000700068c82 */ /* 0x000fe40008000000 */
[----:B----4-:R-:W-:Y:S02]  /*6860*/  @!UP0 USHF.R.U32.HI UR6, URZ, UR10, UR6 ;  /* 0x0000000aff068299 */ /* 0x010fe40008011606 */
[----:B------:R-:W-:Y:S02]  /*6870*/  @!UP0 USEL UR7, UR37, UR4, !UP2 ;  /* 0x0000000425078287 */ /* 0x000fe4000d000000 */
[----:B------:R-:W-:Y:S04]  /*6880*/  @!UP0 USEL UR6, UR36, UR6, !UP1 ;  /* 0x0000000624068287 */ /* 0x000fe8000c800000 */
[----:B------:R-:W-:Y:S02]  /*6890*/  @!UP0 UIADD3 UR4, UPT, UPT, -UR7, UR6, URZ ;  /* 0x0000000607048290 */ /* 0x000fe4000fffe1ff */
[----:B------:R-:W-:Y:S02]  /*68a0*/  @!UP0 UIADD3 UR6, UPT, UPT, UR7, -UR6, URZ ;  /* 0x8000000607068290 */ /* 0x000fe4000fffe0ff */
[----:B------:R-:W-:Y:S02]  /*68b0*/  @!UP0 UIMAD UR37, UR4, UR5, UR37 ;  /* 0x00000005042582a4 */ /* 0x000fe4000f8e0225 */
[----:B------:R-:W-:Y:S02]  /*68c0*/  @!UP0 UIMAD UR36, UR6, UR14, UR36 ;  /* 0x0000000e062482a4 */ /* 0x000fe4000f8e0224 */
[----:B------:R-:W-:Y:S09]  /*68d0*/  ULOP3.LUT UP0, URZ, UR11, 0x1b0, URZ, 0xc0, !UPT ;  /* 0x000001b00bff7892 */ /* 0x000ff2000f80c0ff */
[----:B------:R-:W-:Y:S05]  /*68e0*/  BRA.U !UP0, `(.L_x_103) ;  /* 0x00000001087c7547 */ /* 0x000fea000b800000 */
[----:B------:R-:W2:Y:S01]  /*68f0*/  LDCU.64 UR8, c[0x4][0x80] ;  /* 0x01001000ff0877ac */ /* 0x000ea20008000a00 */
[----:B------:R-:W-:Y:S01]  /*6900*/  MOV R2, 0x0 ;  /* 0x0000000000027802 */ /* 0x000fe20000000f00 */
[----:B------:R-:W-:Y:S02]  /*6910*/  HFMA2 R12, -RZ, RZ, 0, 5.9604644775390625e-08 ;  /* 0x00000001ff0c7431 */ /* 0x000fe400000001ff */
[----:B------:R-:W-:Y:S01]  /*6920*/  IMAD.MOV.U32 R8, RZ, RZ, 0x70 ;  /* 0x00000070ff087424 */ /* 0x000fe200078e00ff */
[----:B------:R3:W4:Y:S01]  /*6930*/  LDC.64 R14, c[0x4][R2] ;  /* 0x01000000020e7b82 */ /* 0x0007220000000a00 */
[----:B------:R-:W1:Y:S01]  /*6940*/  LDCU.64 UR6, c[0x4][0x88] ;  /* 0x01001100ff0677ac */ /* 0x000e620008000a00 */
[----:B------:R-:W-:Y:S01]  /*6950*/  IMAD.MOV.U32 R13, RZ, RZ, RZ ;  /* 0x000000ffff0d7224 */ /* 0x000fe200078e00ff */
[----:B------:R-:W1:Y:S01]  /*6960*/  LDCU.64 UR4, c[0x4][0x8] ;  /* 0x01000100ff0477ac */ /* 0x000e620008000a00 */
[----:B--2---:R-:W-:Y:S01]  /*6970*/  MOV R5, UR9 ;  /* 0x0000000900057c02 */ /* 0x004fe20008000f00 */
[----:B------:R-:W-:Y:S01]  /*6980*/  IMAD.U32 R4, RZ, RZ, UR8 ;  /* 0x00000008ff047e24 */ /* 0x000fe2000f8e00ff */
[----:B-1----:R-:W-:Y:S01]  /*6990*/  MOV R7, UR7 ;  /* 0x0000000700077c02 */ /* 0x002fe20008000f00 */
[----:B------:R-:W-:Y:S01]  /*69a0*/  IMAD.U32 R6, RZ, RZ, UR6 ;  /* 0x00000006ff067e24 */ /* 0x000fe2000f8e00ff */
[----:B------:R-:W-:Y:S01]  /*69b0*/  MOV R11, UR5 ;  /* 0x00000005000b7c02 */ /* 0x000fe20008000f00 */
[----:B------:R-:W-:Y:S02]  /*69c0*/  IMAD.U32 R10, RZ, RZ, UR4 ;  /* 0x00000004ff0a7e24 */ /* 0x000fe4000f8e00ff */
[----:B------:R-:W-:Y:S07]  /*69d0*/  LEPC R20, `(.L_x_104) ;  /* 0x000000001014794e */ /* 0x000fee0000000000 */
[----:B---345:R-:W-:Y:S05]  /*69e0*/  CALL.ABS.NOINC R14 ;  /* 0x000000000e007343 */ /* 0x038fea0003c00000 */
.L_x_104:
[----:B------:R-:W1:Y:S01]  /*69f0*/  LDCU.64 UR8, c[0x4][0x80] ;  /* 0x01001000ff0877ac */ /* 0x000e620008000a00 */
[----:B------:R-:W2:Y:S01]  /*6a00*/  LDC.64 R2, c[0x4][R2] ;  /* 0x0100000002027b82 */ /* 0x000ea20000000a00 */
[----:B------:R-:W-:Y:S02]  /*6a10*/  HFMA2 R12, -RZ, RZ, 0, 5.9604644775390625e-08 ;  /* 0x00000001ff0c7431 */ /* 0x000fe400000001ff */
[----:B------:R-:W-:Y:S02]  /*6a20*/  IMAD.MOV.U32 R8, RZ, RZ, 0x70 ;  /* 0x00000070ff087424 */ /* 0x000fe400078e00ff */
[----:B------:R-:W-:Y:S01]  /*6a30*/  IMAD.MOV.U32 R13, RZ, RZ, RZ ;  /* 0x000000ffff0d7224 */ /* 0x000fe200078e00ff */
[----:B------:R-:W3:Y:S01]  /*6a40*/  LDCU.64 UR6, c[0x4][0x88] ;  /* 0x01001100ff0677ac */ /* 0x000ee20008000a00 */
[----:B------:R-:W4:Y:S01]  /*6a50*/  LDCU.64 UR4, c[0x4][0x8] ;  /* 0x01000100ff0477ac */ /* 0x000f220008000a00 */
[----:B-1----:R-:W-:Y:S02]  /*6a60*/  MOV R4, UR8 ;  /* 0x0000000800047c02 */ /* 0x002fe40008000f00 */
[----:B------:R-:W-:Y:S02]  /*6a70*/  MOV R5, UR9 ;  /* 0x0000000900057c02 */ /* 0x000fe40008000f00 */
[----:B---3--:R-:W-:Y:S01]  /*6a80*/  MOV R7, UR7 ;  /* 0x0000000700077c02 */ /* 0x008fe20008000f00 */
[----:B------:R-:W-:Y:S01]  /*6a90*/  IMAD.U32 R6, RZ, RZ, UR6 ;  /* 0x00000006ff067e24 */ /* 0x000fe2000f8e00ff */
[----:B----4-:R-:W-:Y:S01]  /*6aa0*/  MOV R11, UR5 ;  /* 0x00000005000b7c02 */ /* 0x010fe20008000f00 */
[----:B------:R-:W-:Y:S02]  /*6ab0*/  IMAD.U32 R10, RZ, RZ, UR4 ;  /* 0x00000004ff0a7e24 */ /* 0x000fe4000f8e00ff */
[----:B------:R-:W-:Y:S07]  /*6ac0*/  LEPC R20, `(.L_x_103) ;  /* 0x000000001014794e */ /* 0x000fee0000000000 */
[----:B--2---:R-:W-:Y:S05]  /*6ad0*/  CALL.ABS.NOINC R2 ;  /* 0x0000000002007343 */ /* 0x004fea0003c00000 */
.L_x_103:
[----:B------:R-:W-:Y:S02]  /*6ae0*/  R2UR UR6, R60 ;  /* 0x000000003c0672ca */ /* 0x000fe400000e0000 */
[----:B------:R-:W-:Y:S02]  /*6af0*/  R2UR UR5, R71 ;  /* 0x00000000470572ca */ /* 0x000fe400000e0000 */
[----:B------:R-:W-:Y:S02]  /*6b00*/  R2UR UR4, R70 ;  /* 0x00000000460472ca */ /* 0x000fe400000e0000 */
[----:B------:R-:W-:Y:S02]  /*6b10*/  ISETP.NE.U32.AND P4, PT, R54, RZ, PT ;  /* 0x000000ff3600720c */ /* 0x000fe40003f85070 */
[----:B------:R-:W-:Y:S02]  /*6b20*/  ISETP.NE.U32.AND P2, PT, RZ, UR54, PT ;  /* 0x00000036ff007c0c */ /* 0x000fe4000bf45070 */
[----:B------:R-:W-:Y:S02]  /*6b30*/  ISETP.NE.AND.EX P4, PT, R55, RZ, PT, P4 ;  /* 0x000000ff3700720c */ /* 0x000fe40003f85340 */
[----:B------:R-:W-:Y:S01]  /*6b40*/  ISETP.NE.AND.EX P2, PT, RZ, UR55, PT, P2 ;  /* 0x00000037ff007c0c */ /* 0x000fe2000bf45320 */
[----:B------:R-:W-:Y:S02]  /*6b50*/  UISETP.NE.AND UP2, UPT, UR6, URZ, UPT ;  /* 0x000000ff0600728c */ /* 0x000fe4000bf45270 */
[----:B------:R-:W-:Y:S04]  /*6b60*/  UISETP.NE.U32.AND UP0, UPT, UR5, URZ, UPT ;  /* 0x000000ff0500728c */ /* 0x000fe8000bf05070 */
[----:B------:R-:W-:Y:S01]  /*6b70*/  UISETP.NE.AND.EX UP1, UPT, UR4, URZ, UPT, UP0 ;  /* 0x000000ff0400728c */ /* 0x000fe2000bf25300 */
[----:B------:R-:W-:Y:S01]  /*6b80*/  PLOP3.LUT P1, PT, PT, PT, UP2, 0x80, 0x8 ;  /* 0x000000000008781c */ /* 0x000fe20003f2f028 */
[----:B------:R-:W-:Y:S03]  /*6b90*/  UPLOP3.LUT UP0, UPT, UPT, UPT, UPT, 0x40, 0x4 ;  /* 0x000000000004789c */ /* 0x000fe60003f0e870 */
[----:B------:R-:W-:Y:S06]  /*6ba0*/  @UP2 UPLOP3.LUT UP0, UPT, UPT, UPT, UP1, 0x80, 0x8 ;  /* 0x000000000008289c */ /* 0x000fec0003f0f010 */
[----:B------:R-:W-:Y:S01]  /*6bb0*/  PLOP3.LUT P0, PT, PT, PT, UP0, 0x80, 0x8 ;  /* 0x000000000008781c */ /* 0x000fe20003f0f008 */
[----:B------:R-:W-:Y:S01]  /*6bc0*/  @!UPT UIADD3 URZ, UPT, UPT, URZ, URZ, URZ ;  /* 0x000000fffffff290 */ /* 0x000fe2000fffe0ff */
[----:B------:R-:W-:Y:S11]  /*6bd0*/  BRA.U !UP1, `(.L_x_105) ;  /* 0x0000000109407547 */ /* 0x000ff6000b800000 */
[----:B------:R-:W-:Y:S01]  /*6be0*/  UISETP.NE.U32.AND UP0, UPT, UR54, URZ, UPT ;  /* 0x000000ff3600728c */ /* 0x000fe2000bf05070 */
[----:B------:R-:W-:Y:S01]  /*6bf0*/  R2UR UR6, R71 ;  /* 0x00000000470672ca */ /* 0x000fe200000e0000 */
[----:B------:R-:W2:Y:S01]  /*6c00*/  LDCU.64 UR8, c[0x0][0x358] ;  /* 0x00006b00ff0877ac */ /* 0x000ea20008000a00 */
[----:B------:R-:W-:Y:S02]  /*6c10*/  HFMA2 R56, -RZ, RZ, 0, 5.9604644775390625e-08 ;  /* 0x00000001ff387431 */ /* 0x000fe400000001ff */
[----:B-1----:R-:W-:Y:S01]  /*6c20*/  IMAD.MOV.U32 R0, RZ, RZ, 0x1 ;  /* 0x00000001ff007424 */ /* 0x002fe200078e00ff */
[----:B------:R-:W-:Y:S06]  /*6c30*/  UISETP.NE.AND.EX UP0, UPT, UR55, URZ, UPT, UP0 ;  /* 0x000000ff3700728c */ /* 0x000fec000bf05300 */
[----:B------:R-:W-:Y:S05]  /*6c40*/  PLOP3.LUT P3, PT, PT, PT, UP0, 0x80, 0x8 ;  /* 0x000000000008781c */ /* 0x000fea0003f6f008 */
[----:B------:R-:W1:Y:S01]  /*6c50*/  @UP0 LDCU.64 UR4, c[0x0][0x888] ;  /* 0x00011100ff0407ac */ /* 0x000e620008000a00 */
[----:B------:R-:W-:Y:S07]  /*6c60*/  @UP0 UIMAD UR6, UR60, UR6, URZ ;  /* 0x000000063c0602a4 */ /* 0x000fee000f8e02ff */
[----:B------:R-:W-:Y:S01]  /*6c70*/  @!P3 PRMT R56, R0, 0x7610, R56 ;  /* 0x000076100038b816 */ /* 0x000fe20000000038 */
[----:B-1----:R-:W-:Y:S06]  /*6c80*/  @UP0 UIMAD.WIDE UR4, UR6, 0x4, UR4 ;  /* 0x00000004060408a5 */ /* 0x002fec000f8e0204 */
[----:B------:R-:W-:Y:S02]  /*6c90*/  IMAD.U32 R2, RZ, RZ, UR4 ;  /* 0x00000004ff027e24 */ /* 0x000fe4000f8e00ff */
[----:B------:R-:W-:Y:S03]  /*6ca0*/  IMAD.U32 R3, RZ, RZ, UR5 ;  /* 0x00000005ff037e24 */ /* 0x000fe6000f8e00ff */
[----:B------:R-:W1:Y:S02]  /*6cb0*/  @!UP0 LDCU UR4, c[0x0][0x880] ;  /* 0x00011000ff0487ac */ /* 0x000e640008000800 */
[----:B--2--5:R2:W5:Y:S02]  /*6cc0*/  @P3 LDG.E R27, desc[UR8][R2.64] ;  /* 0x00000008021b3981 */ /* 0x024564000c1e1900 */
[----:B-12---:R-:W-:Y:S02]  /*6cd0*/  @!P3 MOV R27, UR4 ;  /* 0x00000004001bbc02 */ /* 0x006fe40008000f00 */
.L_x_105:
[----:B------:R-:W-:Y:S05]  /*6ce0*/  @!P4 BRA `(.L_x_106) ;  /* 0x000000000024c947 */ /* 0x000fea0003800000 */
[----:B------:R-:W-:Y:S01]  /*6cf0*/  ISETP.NE.U32.AND P3, PT, R52, RZ, PT ;  /* 0x000000ff3400720c */ /* 0x000fe20003f65070 */
[----:B------:R-:W2:Y:S03]  /*6d00*/  LDCU.64 UR4, c[0x0][0x358] ;  /* 0x00006b00ff0477ac */ /* 0x000ea60008000a00 */
[----:B------:R-:W-:Y:S11]  /*6d10*/  ISETP.NE.AND.EX P3, PT, R53, RZ, PT, P3 ;  /* 0x000000ff3500720c */ /* 0x000ff60003f65330 */
[----:B------:R-:W-:Y:S02]  /*6d20*/  @!UPT UIADD3 URZ, UPT, UPT, URZ, URZ, URZ ;  /* 0x000000fffffff290 */ /* 0x000fe4000fffe0ff */
[----:B------:R-:W3:Y:S01]  /*6d30*/  @P3 LDC.64 R2, c[0x0][0x8a8] ;  /* 0x00022a00ff023b82 */ /* 0x000ee20000000a00 */
[----:B-1----:R-:W-:Y:S04]  /*6d40*/  @P3 IMAD R0, R54, UR60, RZ ;  /* 0x0000003c36003c24 */ /* 0x002fe8000f8e02ff */
[----:B---3--:R-:W-:Y:S05]  /*6d50*/  @P3 IMAD.WIDE R2, R0, 0x4, R2 ;  /* 0x0000000400023825 */ /* 0x008fea00078e0202 */
[----:B--2--5:R2:W5:Y:S02]  /*6d60*/  @P3 LDG.E R24, desc[UR4][R2.64] ;  /* 0x0000000402183981 */ /* 0x024564000c1e1900 */
[----:B--2---:R-:W3:Y:S02]  /*6d70*/  @!P3 LDC R24, c[0x0][0x8a0] ;  /* 0x00022800ff18bb82 */ /* 0x004ee40000000800 */
.L_x_106:
[----:B-----5:R-:W-:Y:S01]  /*6d80*/  FSETP.NEU.AND P3, PT, R27, RZ, PT ;  /* 0x000000ff1b00720b */ /* 0x020fe20003f6d000 */
[----:B------:R-:W-:Y:S01]  /*6d90*/  ULOP3.LUT UR4, UR52, 0x1, URZ, 0x3c, !UPT ;  /* 0x0000000134047892 */ /* 0x000fe2000f8e3cff */
[----:B------:R-:W-:Y:S01]  /*6da0*/  SEL R4, RZ, 0xffffffff, P2 ;  /* 0xffffffffff047807 */ /* 0x000fe20001000000 */
[----:B------:R-:W-:Y:S01]  /*6db0*/  IMAD.U32 R79, RZ, RZ, UR48 ;  /* 0x00000030ff4f7e24 */ /* 0x000fe2000f8e00ff */
[----:B------:R-:W-:Y:S01]  /*6dc0*/  @P1 LOP3.LUT P2, RZ, R56, 0xff, RZ, 0xc0, !PT ;  /* 0x000000ff38ff1812 */ /* 0x000fe2000784c0ff */
[----:B------:R-:W-:Y:S01]  /*6dd0*/  IMAD.SHL.U32 R77, R64, 0x10, RZ ;  /* 0x00000010404d7824 */ /* 0x000fe200078e00ff */
[----:B------:R-:W-:Y:S01]  /*6de0*/  @P1 SEL R3, RZ, 0xffffffff, P3 ;  /* 0xffffffffff031807 */ /* 0x000fe20001800000 */
[----:B------:R-:W-:Y:S01]  /*6df0*/  IMAD.U32 R82, RZ, RZ, UR4 ;  /* 0x00000004ff527e24 */ /* 0x000fe2000f8e00ff */
[----:B------:R-:W-:Y:S01]  /*6e00*/  LEA R75, R22, UR49, 0x3 ;  /* 0x00000031164b7c11 */ /* 0x000fe2000f8e18ff */
[----:B------:R-:W-:Y:S01]  /*6e10*/  IMAD.SHL.U32 R79, R79, 0x2000, RZ ;  /* 0x000020004f4f7824 */ /* 0x000fe200078e00ff */
[----:B------:R-:W-:Y:S01]  /*6e20*/  @P0 SEL R3, R4, R3, !P2 ;  /* 0x0000000304030207 */ /* 0x000fe20005000000 */
[----:B------:R-:W-:Y:S01]  /*6e30*/  IMAD.SHL.U32 R76, R63, 0x10, RZ ;  /* 0x000000103f4c7824 */ /* 0x000fe200078e00ff */
[----:B------:R-:W-:Y:S01]  /*6e40*/  SHF.L.U32 R2, R66, 0x1f, RZ ;  /* 0x0000001f42027819 */ /* 0x000fe200000006ff */
[----:B------:R-:W-:Y:S01]  /*6e50*/  IMAD.IADD R78, R68, 0x1, R79 ;  /* 0x00000001444e7824 */ /* 0x000fe200078e024f */
[----:B------:R-:W-:Y:S01]  /*6e60*/  @P1 LOP3.LUT R3, R3, 0x1, RZ, 0xc0, !PT ;  /* 0x0000000103031812 */ /* 0x000fe200078ec0ff */
[----:B------:R-:W-:Y:S01]  /*6e70*/  BSSY B1, `(.L_x_107) ;  /* 0x0000039000017945 */ /* 0x000fe20003800000 */
[----:B------:R-:W-:Y:S01]  /*6e80*/  PLOP3.LUT P2, PT, PT, PT, UP1, 0x80, 0x8 ;  /* 0x000000000008781c */ /* 0x000fe20003f4f018 */
[----:B------:R-:W-:Y:S01]  /*6e90*/  IMAD.IADD R35, R78, 0x1, R77 ;  /* 0x000000014e237824 */ /* 0x000fe200078e024d */
[----:B------:R-:W-:Y:S01]  /*6ea0*/  ISETP.NE.U32.OR P5, PT, R3, 0x1, !P1 ;  /* 0x000000010300780c */ /* 0x000fe20004fa5470 */
[----:B------:R-:W-:Y:S01]  /*6eb0*/  IMAD.U32 R3, RZ, RZ, UR48 ;  /* 0x00000030ff037e24 */ /* 0x000fe2000f8e00ff */
[----:B------:R-:W-:Y:S01]  /*6ec0*/  LOP3.LUT P4, R61, R56, 0xff, RZ, 0xc0, !PT ;  /* 0x000000ff383d7812 */ /* 0x000fe2000788c0ff */
[----:B------:R-:W-:Y:S01]  /*6ed0*/  IMAD.MOV.U32 R80, RZ, RZ, 0x1 ;  /* 0x00000001ff507424 */ /* 0x000fe200078e00ff */
[----:B------:R-:W-:Y:S01]  /*6ee0*/  P2R R74, PR, RZ, 0x20 ;  /* 0x00000020ff4a7803 */ /* 0x000fe20000000000 */
[----:B------:R-:W-:Y:S01]  /*6ef0*/  IMAD R25, R22, 0x20, R23 ;  /* 0x0000002016197824 */ /* 0x000fe200078e0217 */
[----:B-1----:R-:W-:Y:S01]  /*6f00*/  LEA R0, R3, UR49, 0x3 ;  /* 0x0000003103007c11 */ /* 0x002fe2000f8e18ff */
[----:B------:R-:W-:Y:S01]  /*6f10*/  IMAD.U32 R81, RZ, RZ, UR48 ;  /* 0x00000030ff517e24 */ /* 0x000fe2000f8e00ff */
[----:B------:R-:W-:Y:S02]  /*6f20*/  SEL R3, RZ, 0xffffffff, P3 ;  /* 0xffffffffff037807 */ /* 0x000fe40001800000 */
[----:B------:R-:W-:Y:S02]  /*6f30*/  CS2R R38, SRZ ;  /* 0x0000000000267805 */ /* 0x000fe4000001ff00 */
[----:B------:R-:W-:Y:S02]  /*6f40*/  CS2R R36, SRZ ;  /* 0x0000000000247805 */ /* 0x000fe4000001ff00 */
[----:B------:R-:W-:Y:S02]  /*6f50*/  CS2R R42, SRZ ;  /* 0x00000000002a7805 */ /* 0x000fe4000001ff00 */
[----:B------:R-:W-:Y:S02]  /*6f60*/  @P2 SEL R3, R4, R3, !P4 ;  /* 0x0000000304032207 */ /* 0x000fe40006000000 */
[----:B------:R-:W-:Y:S02]  /*6f70*/  CS2R R40, SRZ ;  /* 0x0000000000287805 */ /* 0x000fe4000001ff00 */
[----:B------:R-:W-:Y:S02]  /*6f80*/  @P5 SHF.L.U32 R5, R82, 0x1f, RZ ;  /* 0x0000001f52055819 */ /* 0x000fe400000006ff */
[----:B------:R-:W-:Y:S02]  /*6f90*/  CS2R R46, SRZ ;  /* 0x00000000002e7805 */ /* 0x000fe4000001ff00 */
[----:B------:R-:W-:Y:S02]  /*6fa0*/  LOP3.LUT R3, R3, 0x1, RZ, 0xc0, !PT ;  /* 0x0000000103037812 */ /* 0x000fe400078ec0ff */
[----:B------:R-:W-:Y:S01]  /*6fb0*/  CS2R R44, SRZ ;  /* 0x00000000002c7805 */ /* 0x000fe2000001ff00 */
[----:B------:R-:W1:Y:S01]  /*6fc0*/  @P5 SYNCS.PHASECHK.TRANS64.TRYWAIT P1, [R0+URZ+0x30], R5 ;  /* 0x00003005000055a7 */ /* 0x000e6200080211ff */
[----:B------:R-:W-:Y:S02]  /*6fd0*/  CS2R R50, SRZ ;  /* 0x0000000000327805 */ /* 0x000fe4000001ff00 */
[----:B------:R-:W-:Y:S02]  /*6fe0*/  ISETP.NE.U32.AND P2, PT, R3, 0x1, PT ;  /* 0x000000010300780c */ /* 0x000fe40003f45070 */
[----:B------:R-:W-:Y:S01]  /*6ff0*/  CS2R R48, SRZ ;  /* 0x0000000000307805 */ /* 0x000fe2000001ff00 */
[----:B------:R-:W-:Y:S01]  /*7000*/  IMAD.IADD R34, R78, 0x1, R76 ;  /* 0x000000014e227824 */ /* 0x000fe200078e024c */
[----:B------:R-:W-:Y:S01]  /*7010*/  P2R R83, PR, RZ, 0x4 ;  /* 0x00000004ff537803 */ /* 0x000fe20000000000 */
[----:B------:R-:W-:Y:S01]  /*7020*/  IMAD.IADD R32, R67, 0x1, R35 ;  /* 0x0000000143207824 */ /* 0x000fe200078e0223 */
[----:B------:R2:W4:Y:S01]  /*7030*/  SYNCS.PHASECHK.TRANS64.TRYWAIT P0, [R75+URZ+0x90], R2 ;  /* 0x000090024b0075a7 */ /* 0x00052200080011ff */
[----:B-1----:R-:W-:Y:S01]  /*7040*/  @P5 SEL R80, RZ, 0x1, !P1 ;  /* 0x00000001ff505807 */ /* 0x002fe20004800000 */
[----:B--2---:R-:W-:Y:S06]  /*7050*/  @!P5 BRA `(.L_x_108) ;  /* 0x000000000068d947 */ /* 0x004fec0003800000 */
[----:B------:R-:W-:Y:S01]  /*7060*/  ISETP.NE.AND P1, PT, R80, RZ, PT ;  /* 0x000000ff5000720c */ /* 0x000fe20003f25270 */
[----:B------:R-:W-:Y:S01]  /*7070*/  BSSY B0, `(.L_x_109) ;  /* 0x000000d000007945 */ /* 0x000fe20003800000 */
[----:B------:R-:W-:Y:S02]  /*7080*/  CS2R R50, SRZ ;  /* 0x0000000000327805 */ /* 0x000fe4000001ff00 */
[----:B------:R-:W-:Y:S02]  /*7090*/  CS2R R48, SRZ ;  /* 0x0000000000307805 */ /* 0x000fe4000001ff00 */
[----:B------:R-:W-:Y:S02]  /*70a0*/  CS2R R46, SRZ ;  /* 0x00000000002e7805 */ /* 0x000fe4000001ff00 */
[----:B------:R-:W-:Y:S02]  /*70b0*/  CS2R R44, SRZ ;  /* 0x00000000002c7805 */ /* 0x000fe4000001ff00 */
[----:B------:R-:W-:Y:S02]  /*70c0*/  CS2R R42, SRZ ;  /* 0x00000000002a7805 */ /* 0x000fe4000001ff00 */
[----:B------:R-:W-:Y:S02]  /*70d0*/  CS2R R40, SRZ ;  /* 0x0000000000287805 */ /* 0x000fe4000001ff00 */
[----:B------:R-:W-:Y:S02]  /*70e0*/  CS2R R38, SRZ ;  /* 0x0000000000267805 */ /* 0x000fe4000001ff00 */
[----:B------:R-:W-:Y:S01]  /*70f0*/  CS2R R36, SRZ ;  /* 0x0000000000247805 */ /* 0x000fe2000001ff00 */
[----:B------:R-:W-:Y:S06]  /*7100*/  @P1 BRA `(.L_x_110) ;  /* 0x00000000000c1947 */ /* 0x000fec0003800000 */
[----:B------:R-:W-:Y:S04]  /*7110*/  SHF.L.U32 R3, R82, 0x1f, RZ ;  /* 0x0000001f52037819 */ /* 0x000fe800000006ff */
[----:B------:R-:W1:Y:S02]  /*7120*/  SYNCS.PHASECHK.TRANS64.TRYWAIT P1, [R0+URZ+0x30], R3 ;  /* 0x00003003000075a7 */ /* 0x000e6400080211ff */
[----:B-1----:R-:W-:Y:S05]  /*7130*/  @!P1 BRA `(.L_x_111) ;  /* 0x00000020004c9947 */ /* 0x002fea0003800000 */
.L_x_110:
[----:B------:R-:W-:Y:S05]  /*7140*/  BSYNC B0 ;  /* 0x0000000000007941 */ /* 0x000fea0003800000 */
.L_x_109:
[----:B------:R-:W-:Y:S01]  /*7150*/  ISETP.NE.AND P1, PT, R83, RZ, PT ;  /* 0x000000ff5300720c */ /* 0x000fe20003f25270 */
[----:B------:R-:W-:Y:S04]  /*7160*/  UIADD3 UR4, UPT, UPT, UR48, 0x1, URZ ;  /* 0x0000000130047890 */ /* 0x000fe8000fffe0ff */
[----:B------:R-:W-:Y:S04]  /*7170*/  UISETP.NE.AND UP0, UPT, UR4, 0x3, UPT ;  /* 0x000000030400788c */ /* 0x000fe8000bf05270 */
[----:B------:R-:W-:Y:S02]  /*7180*/  USEL UR5, URZ, 0x1, UP0 ;  /* 0x00000001ff057887 */ /* 0x000fe40008000000 */
[----:B------:R-:W-:Y:S02]  /*7190*/  USEL UR4, UR4, URZ, UP0 ;  /* 0x000000ff04047287 */ /* 0x000fe40008000000 */
[----:B------:R2:W1:Y:S02]  /*71a0*/  @P1 LDS.128 R48, [R78] ;  /* 0x000000004e301984 */ /* 0x0004640000000c00 */
[----:B------:R-:W-:Y:S02]  /*71b0*/  LOP3.LUT R82, R82, UR5, RZ, 0x3c, !PT ;  /* 0x0000000552527c12 */ /* 0x000fe4000f8e3cff */
[----:B------:R2:W1:Y:S01]  /*71c0*/  @P1 LDS.128 R44, [R35+0x10] ;  /* 0x00001000232c1984 */ /* 0x0004620000000c00 */
[----:B------:R-:W-:Y:S03]  /*71d0*/  IMAD.U32 R81, RZ, RZ, UR4 ;  /* 0x00000004ff517e24 */ /* 0x000fe6000f8e00ff */
[----:B------:R2:W1:Y:S04]  /*71e0*/  @P1 LDS.128 R40, [R34+0x20] ;  /* 0x0000200022281984 */ /* 0x0004680000000c00 */
[----:B------:R2:W1:Y:S02]  /*71f0*/  @P1 LDS.128 R36, [R32+0x10] ;  /* 0x0000100020241984 */ /* 0x0004640000000c00 */
.L_x_108:
[----:B------:R-:W-:Y:S05]  /*7200*/  BSYNC B1 ;  /* 0x0000000000017941 */ /* 0x000fea0003800000 */
.L_x_107:
[----:B-1----:R-:W-:Y:S04]  /*7210*/  SHF.R.U32.HI R0, RZ, 0x15, R25 ;  /* 0x00000015ff007819 */ /* 0x002fe80000011619 */
[----:B------:R-:W-:Y:S01]  /*7220*/  LOP3.LUT P1, RZ, R0, 0x3, R57, 0x48, !PT ;  /* 0x0000000300ff7812 */ /* 0x000fe20007824839 */
[----:B------:R-:W-:Y:S01]  /*7230*/  @!UPT UIADD3 URZ, UPT, UPT, URZ, URZ, URZ ;  /* 0x000000fffffff290 */ /* 0x000fe2000fffe0ff */
[----:B----4-:R-:W-:Y:S11]  /*7240*/  @P0 BRA `(.L_x_112) ;  /* 0x0000000000080947 */ /* 0x010ff60003800000 */
[----:B------:R-:W1:Y:S02]  /*7250*/  SYNCS.PHASECHK.TRANS64.TRYWAIT P0, [R75+URZ+0x90], R2 ;  /* 0x000090024b0075a7 */ /* 0x000e6400080011ff */
[----:B-1----:R-:W-:Y:S05]  /*7260*/  @!P0 BRA `(.L_x_113) ;  /* 0x0000002000148947 */ /* 0x002fea0003800000 */
.L_x_112:
[----:B------:R-:W-:Y:S05]  /*7270*/  @!P1 BRA `(.L_x_114) ;  /* 0x0000000000409947 */ /* 0x000fea0003800000 */
[----:B------:R-:W4:Y:S01]  /*7280*/  LDCU.64 UR8, c[0x4][0x70] ;  /* 0x01000e00ff0877ac */ /* 0x000f220008000a00 */
[----:B------:R-:W-:Y:S01]  /*7290*/  MOV R3, 0x0 ;  /* 0x0000000000037802 */ /* 0x000fe20000000f00 */
[----:B------:R-:W-:Y:S02]  /*72a0*/  HFMA2 R12, -RZ, RZ, 0, 5.9604644775390625e-08 ;  /* 0x00000001ff0c7431 */ /* 0x000fe400000001ff */
[----:B------:R-:W-:Y:S02]  /*72b0*/  IMAD.MOV.U32 R8, RZ, RZ, 0x192 ;  /* 0x00000192ff087424 */ /* 0x000fe400078e00ff */
[----:B------:R-:W-:Y:S01]  /*72c0*/  IMAD.MOV.U32 R13, RZ, RZ, RZ ;  /* 0x000000ffff0d7224 */ /* 0x000fe200078e00ff */
[----:B------:R-:W5:Y:S01]  /*72d0*/  LDCU.64 UR6, c[0x4][0x78] ;  /* 0x01000f00ff0677ac */ /* 0x000f620008000a00 */
[----:B-1----:R-:W1:Y:S01]  /*72e0*/  LDC.64 R2, c[0x4][R3] ;  /* 0x0100000003027b82 */ /* 0x002e620000000a00 */
[----:B------:R-:W2:Y:S01]  /*72f0*/  LDCU.64 UR4, c[0x4][0x10] ;  /* 0x01000200ff0477ac */ /* 0x000ea20008000a00 */
[----:B----4-:R-:W-:Y:S01]  /*7300*/  MOV R5, UR9 ;  /* 0x0000000900057c02 */ /* 0x010fe20008000f00 */
[----:B------:R-:W-:Y:S01]  /*7310*/  IMAD.U32 R4, RZ, RZ, UR8 ;  /* 0x00000008ff047e24 */ /* 0x000fe2000f8e00ff */
[----:B-----5:R-:W-:Y:S01]  /*7320*/  MOV R7, UR7 ;  /* 0x0000000700077c02 */ /* 0x020fe20008000f00 */
[----:B------:R-:W-:Y:S01]  /*7330*/  IMAD.U32 R6, RZ, RZ, UR6 ;  /* 0x00000006ff067e24 */ /* 0x000fe2000f8e00ff */
[----:B--2---:R-:W-:Y:S01]  /*7340*/  MOV R11, UR5 ;  /* 0x00000005000b7c02 */ /* 0x004fe20008000f00 */
[----:B------:R-:W-:Y:S02]  /*7350*/  IMAD.U32 R10, RZ, RZ, UR4 ;  /* 0x00000004ff0a7e24 */ /* 0x000fe4000f8e00ff */
[----:B------:R-:W-:Y:S07]  /*7360*/  LEPC R20, `(.L_x_114) ;  /* 0x000000001014794e */ /* 0x000fee0000000000 */
[----:B-1-3--:R-:W-:Y:S05]  /*7370*/  CALL.ABS.NOINC R2 ;  /* 0x0000000002007343 */ /* 0x00afea0003c00000 */
.L_x_114:
[----:B------:R-:W-:Y:S01]  /*7380*/  LOP3.LUT R20, R48, 0xffffe000, RZ, 0xc0, !PT ;  /* 0xffffe00030147812 */ /* 0x000fe200078ec0ff */
[----:B------:R-:W-:Y:S05]  /*7390*/  WARPSYNC.ALL ;  /* 0x0000000000007948 */ /* 0x000fea0003800000 */
[----:B------:R-:W-:Y:S01]  /*73a0*/  R2UR UR4, R25 ;  /* 0x00000000190472ca */ /* 0x000fe200000e0000 */
[----:B------:R-:W-:Y:S01]  /*73b0*/  BSSY.RECONVERGENT B0, `(.L_x_115) ;  /* 0x000005c000007945 */ /* 0x000fe20003800200 */
[----:B------:R-:W-:Y:S02]  /*73c0*/  LOP3.LUT R21, R49, 0xffffe000, RZ, 0xc0, !PT ;  /* 0xffffe00031157812 */ /* 0x000fe400078ec0ff */
[----:B------:R-:W-:Y:S02]  /*73d0*/  LOP3.LUT R26, R50, 0xffffe000, RZ, 0xc0, !PT ;  /* 0xffffe000321a7812 */ /* 0x000fe400078ec0ff */
[----:B------:R-:W-:Y:S02]  /*73e0*/  LOP3.LUT R33, R44, 0xffffe000, RZ, 0xc0, !PT ;  /* 0xffffe0002c217812 */ /* 0x000fe400078ec0ff */
[----:B------:R-:W-:Y:S05]  /*73f0*/  ISETP.NE.AND P0, PT, R69, RZ, PT ;  /* 0x000000ff4500720c */ /* 0x000fea0003f05270 */
[----:B------:R-:W3:Y:S02]  /*7400*/  LDTM.x16 R4, tmem[UR4] ;  /* 0x00000004000479ee */ /* 0x000ee40008240000 */
[C---:B---3--:R-:W-:Y:S01]  /*7410*/  FMUL R0, R24.reuse, R4 ;  /* 0x0000000418007220 */ /* 0x048fe20000400000 */
[C---:B-1----:R-:W-:Y:S01]  /*7420*/  FMUL R2, R24.reuse, R5 ;  /* 0x0000000518027220 */ /* 0x042fe20000400000 */
[C---:B------:R-:W-:Y:S01]  /*7430*/  FMUL R3, R24.reuse, R6 ;  /* 0x0000000618037220 */ /* 0x040fe20000400000 */
[----:B------:R-:W-:Y:S01]  /*7440*/  FMUL R7, R24, R7 ;  /* 0x0000000718077220 */ /* 0x000fe20000400000 */
[----:B------:R-:W-:Y:S01]  /*7450*/  FFMA R28, R27, R20, R0 ;  /* 0x000000141b1c7223 */ /* 0x000fe20000000000 */
[----:B------:R-:W-:Y:S01]  /*7460*/  LOP3.LUT R20, R51, 0xffffe000, RZ, 0xc0, !PT ;  /* 0xffffe00033147812 */ /* 0x000fe200078ec0ff */
[C---:B------:R-:W-:Y:S01]  /*7470*/  FFMA R29, R27.reuse, R21, R2 ;  /* 0x000000151b1d7223 */ /* 0x040fe20000000002 */
[----:B------:R-:W-:Y:S01]  /*7480*/  LOP3.LUT R21, R46, 0xffffe000, RZ, 0xc0, !PT ;  /* 0xffffe0002e157812 */ /* 0x000fe200078ec0ff */
[----:B------:R-:W-:Y:S01]  /*7490*/  FFMA R30, R27, R26, R3 ;  /* 0x0000001a1b1e7223 */ /* 0x000fe20000000003 */
[----:B------:R-:W-:Y:S01]  /*74a0*/  LOP3.LUT R26, R45, 0xffffe000, RZ, 0xc0, !PT ;  /* 0xffffe0002d1a7812 */ /* 0x000fe200078ec0ff */
[----:B------:R-:W-:Y:S01]  /*74b0*/  FFMA R31, R27, R20, R7 ;  /* 0x000000141b1f7223 */ /* 0x000fe20000000007 */
[----:B------:R-:W-:Y:S01]  /*74c0*/  LOP3.LUT R20, R47, 0xffffe000, RZ, 0xc0, !PT ;  /* 0xffffe0002f147812 */ /* 0x000fe200078ec0ff */
[C---:B------:R-:W-:Y:S01]  /*74d0*/  FMUL R4, R24.reuse, R8 ;  /* 0x0000000818047220 */ /* 0x040fe20000400000 */
[----:B------:R-:W-:Y:S01]  /*74e0*/  F2FP.TF32.F32.PACK_B R28, R28 ;  /* 0x0000001cff1c723e */ /* 0x000fe200024050ff */
[C---:B------:R-:W-:Y:S01]  /*74f0*/  FMUL R5, R24.reuse, R9 ;  /* 0x0000000918057220 */ /* 0x040fe20000400000 */
[----:B------:R-:W-:Y:S01]  /*7500*/  F2FP.TF32.F32.PACK_B R29, R29 ;  /* 0x0000001dff1d723e */ /* 0x000fe200024050ff */
[C---:B------:R-:W-:Y:S01]  /*7510*/  FMUL R6, R24.reuse, R10 ;  /* 0x0000000a18067220 */ /* 0x040fe20000400000 */
[----:B------:R-:W-:Y:S01]  /*7520*/  FMUL R11, R24, R11 ;  /* 0x0000000b180b7220 */ /* 0x000fe20000400000 */
[----:B------:R-:W-:Y:S01]  /*7530*/  F2FP.TF32.F32.PACK_B R30, R30 ;  /* 0x0000001eff1e723e */ /* 0x000fe200024050ff */
[C---:B------:R-:W-:Y:S01]  /*7540*/  FFMA R4, R27.reuse, R33, R4 ;  /* 0x000000211b047223 */ /* 0x040fe20000000004 */
[----:B------:R-:W-:Y:S01]  /*7550*/  F2FP.TF32.F32.PACK_B R31, R31 ;  /* 0x0000001fff1f723e */ /* 0x000fe200024050ff */
[C---:B------:R-:W-:Y:S01]  /*7560*/  FFMA R5, R27.reuse, R26, R5 ;  /* 0x0000001a1b057223 */ /* 0x040fe20000000005 */
[C---:B------:R-:W-:Y:S01]  /*7570*/  FFMA R6, R27.reuse, R21, R6 ;  /* 0x000000151b067223 */ /* 0x040fe20000000006 */
[----:B------:R-:W-:Y:S01]  /*7580*/  FFMA R7, R27, R20, R11 ;  /* 0x000000141b077223 */ /* 0x000fe2000000000b */
[----:B------:R-:W-:Y:S01]  /*7590*/  LOP3.LUT R33, R40, 0xffffe000, RZ, 0xc0, !PT ;  /* 0xffffe00028217812 */ /* 0x000fe200078ec0ff */
[----:B------:R1:W-:Y:S01]  /*75a0*/  STS.128 [R78], R28 ;  /* 0x0000001c4e007388 */ /* 0x0003e20000000c00 */
[----:B------:R-:W-:Y:S01]  /*75b0*/  LOP3.LUT R26, R41, 0xffffe000, RZ, 0xc0, !PT ;  /* 0xffffe000291a7812 */ /* 0x000fe200078ec0ff */
[C---:B------:R-:W-:Y:S01]  /*75c0*/  FMUL R8, R24.reuse, R12 ;  /* 0x0000000c18087220 */ /* 0x040fe20000400000 */
[----:B------:R-:W-:Y:S01]  /*75d0*/  FMUL R9, R24, R13 ;  /* 0x0000000d18097220 */ /* 0x000fe20000400000 */
[----:B------:R-:W-:Y:S01]  /*75e0*/  LOP3.LUT R21, R42, 0xffffe000, RZ, 0xc0, !PT ;  /* 0xffffe0002a157812 */ /* 0x000fe200078ec0ff */
[C---:B------:R-:W-:Y:S01]  /*75f0*/  FMUL R10, R24.reuse, R14 ;  /* 0x0000000e180a7220 */ /* 0x040fe20000400000 */
[----:B------:R-:W-:Y:S01]  /*7600*/  LOP3.LUT R20, R43, 0xffffe000, RZ, 0xc0, !PT ;  /* 0xffffe0002b147812 */ /* 0x000fe200078ec0ff */
[----:B------:R-:W-:Y:S01]  /*7610*/  FMUL R15, R24, R15 ;  /* 0x0000000f180f7220 */ /* 0x000fe20000400000 */
[----:B------:R-:W-:Y:S01]  /*7620*/  F2FP.TF32.F32.PACK_B R4, R4 ;  /* 0x00000004ff04723e */ /* 0x000fe200024050ff */
[C---:B------:R-:W-:Y:S01]  /*7630*/  FFMA R8, R27.reuse, R33, R8 ;  /* 0x000000211b087223 */ /* 0x040fe20000000008 */
[----:B------:R-:W-:Y:S01]  /*7640*/  F2FP.TF32.F32.PACK_B R5, R5 ;  /* 0x00000005ff05723e */ /* 0x000fe200024050ff */
[C---:B------:R-:W-:Y:S01]  /*7650*/  FFMA R9, R27.reuse, R26, R9 ;  /* 0x0000001a1b097223 */ /* 0x040fe20000000009 */
[----:B------:R-:W-:Y:S01]  /*7660*/  F2FP.TF32.F32.PACK_B R6, R6 ;  /* 0x00000006ff06723e */ /* 0x000fe200024050ff */
[C---:B------:R-:W-:Y:S01]  /*7670*/  FFMA R10, R27.reuse, R21, R10 ;  /* 0x000000151b0a7223 */ /* 0x040fe2000000000a */
[----:B------:R-:W-:Y:S01]  /*7680*/  F2FP.TF32.F32.PACK_B R7, R7 ;  /* 0x00000007ff07723e */ /* 0x000fe200024050ff */
[----:B------:R-:W-:Y:S01]  /*7690*/  FFMA R11, R27, R20, R15 ;  /* 0x000000141b0b7223 */ /* 0x000fe2000000000f */
[----:B------:R-:W-:Y:S01]  /*76a0*/  LOP3.LUT R33, R36, 0xffffe000, RZ, 0xc0, !PT ;  /* 0xffffe00024217812 */ /* 0x000fe200078ec0ff */
[C---:B------:R-:W-:Y:S01]  /*76b0*/  FMUL R12, R24.reuse, R16 ;  /* 0x00000010180c7220 */ /* 0x040fe20000400000 */
[----:B------:R-:W-:Y:S01]  /*76c0*/  LOP3.LUT R26, R37, 0xffffe000, RZ, 0xc0, !PT ;  /* 0xffffe000251a7812 */ /* 0x000fe200078ec0ff */
[----:B------:R1:W-:Y:S01]  /*76d0*/  STS.128 [R35+0x10], R4 ;  /* 0x0000100423007388 */ /* 0x0003e20000000c00 */
        /* <DEDUP_REMOVED lines=13> */
[----:B------:R-:W-:Y:S02]  /*77b0*/  F2FP.TF32.F32.PACK_B R12, R12 ;  /* 0x0000000cff0c723e */ /* 0x000fe400024050ff */
[----:B------:R-:W-:Y:S01]  /*77c0*/  F2FP.TF32.F32.PACK_B R13, R13 ;  /* 0x0000000dff0d723e */ /* 0x000fe200024050ff */
[----:B------:R1:W-:Y:S01]  /*77d0*/  STS.128 [R34+0x20], R8 ;  /* 0x0000200822007388 */ /* 0x0003e20000000c00 */
[----:B------:R-:W-:Y:S02]  /*77e0*/  F2FP.TF32.F32.PACK_B R14, R14 ;  /* 0x0000000eff0e723e */ /* 0x000fe400024050ff */
[----:B------:R-:W-:Y:S05]  /*77f0*/  F2FP.TF32.F32.PACK_B R15, R15 ;  /* 0x0000000fff0f723e */ /* 0x000fea00024050ff */
[----:B------:R1:W-:Y:S01]  /*7800*/  STS.128 [R32+0x10], R12 ;  /* 0x0000100c20007388 */ /* 0x0003e20000000c00 */
[----:B------:R-:W-:Y:S01]  /*7810*/  @!PT LDS RZ, [RZ] ;  /* 0x00000000fffff984 */ /* 0x000fe20000000800 */
[----:B------:R-:W-:Y:S01]  /*7820*/  @!PT LDS RZ, [RZ] ;  /* 0x00000000fffff984 */ /* 0x000fe20000000800 */
[----:B------:R-:W-:Y:S01]  /*7830*/  @!PT LDS RZ, [RZ] ;  /* 0x00000000fffff984 */ /* 0x000fe20000000800 */
[----:B------:R-:W-:Y:S01]  /*7840*/  @!PT LDS RZ, [RZ] ;  /* 0x00000000fffff984 */ /* 0x000fe20000000800 */
[----:B------:R3:W-:Y:S07]  /*7850*/  MEMBAR.ALL.CTA ;  /* 0x0000000000007992 */ /* 0x0007ee0000008000 */
[----:B---3--:R-:W3:Y:S02]  /*7860*/  FENCE.VIEW.ASYNC.S ;  /* 0x00000000000073c6 */ /* 0x008ee40000000000 */
[----:B---3--:R-:W-:Y:S06]  /*7870*/  BAR.SYNC.DEFER_BLOCKING 0x1, 0x80 ;  /* 0x0042000000007b1d */ /* 0x008fec0000010000 */
[----:B------:R-:W-:Y:S05]  /*7880*/  @P0 BRA `(.L_x_116) ;  /* 0x0000000000380947 */ /* 0x000fea0003800000 */
[----:B------:R-:W3:Y:S01]  /*7890*/  LDCU.64 UR6, c[0x0][0x348] ;  /* 0x00006900ff0677ac */ /* 0x000ee20008000a00 */
[----:B------:R-:W-:Y:S01]  /*78a0*/  R2UR UR5, R79 ;  /* 0x000000004f0572ca */ /* 0x000fe200000e0000 */
[----:B------:R-:W-:Y:S01]  /*78b0*/  UMOV UR47, UR60 ;  /* 0x0000003c002f7c82 */ /* 0x000fe20008000000 */
[----:B------:R-:W-:Y:S01]  /*78c0*/  UIADD3 UR9, UPT, UPT, UR45, 0x20, URZ ;  /* 0x000000202d097890 */ /* 0x000fe2000fffe0ff */
[----:B------:R-:W-:Y:S01]  /*78d0*/  UMOV UR10, UR46 ;  /* 0x0000002e000a7c82 */ /* 0x000fe20008000000 */
[----:B------:R-:W-:Y:S09]  /*78e0*/  UMOV UR11, UR60 ;  /* 0x0000003c000b7c82 */ /* 0x000ff20008000000 */
[----:B------:R-:W-:Y:S02]  /*78f0*/  UIADD3 UR5, UPT, UPT, UR49, UR5, URZ ;  /* 0x0000000531057290 */ /* 0x000fe4000fffe0ff */
[----:B---3--:R-:W-:Y:S02]  /*7900*/  UIADD3 UR4, UP0, UPT, UR6, 0x680, URZ ;  /* 0x0000068006047890 */ /* 0x008fe4000ff1e0ff */
[----:B------:R-:W-:Y:S02]  /*7910*/  UIADD3 UR44, UPT, UPT, UR5, 0x200, URZ ;  /* 0x00000200052c7890 */ /* 0x000fe4000fffe0ff */
[----:B------:R-:W-:Y:S02]  /*7920*/  UIADD3 UR8, UPT, UPT, UR5, 0x1200, URZ ;  /* 0x0000120005087890 */ /* 0x000fe4000fffe0ff */
[----:B------:R-:W-:Y:S09]  /*7930*/  UIADD3.X UR5, UPT, UPT, URZ, UR7, URZ, UP0, !UPT ;  /* 0x00000007ff057290 */ /* 0x000ff200087fe4ff */
[----:B------:R3:W-:Y:S01]  /*7940*/  UTMASTG.3D [UR44], [UR4] ;  /* 0x0000002c040073b5 */ /* 0x0007e20008010000 */
[----:B------:R3:W-:Y:S02]  /*7950*/  UTMASTG.3D [UR8], [UR4] ;  /* 0x00000008040073b5 */ /* 0x0007e40008010000 */
[----:B---3--:R0:W-:Y:S02]  /*7960*/  UTMACMDFLUSH ;  /* 0x00000000000079b7 */ /* 0x0081e40000000000 */
.L_x_116:
[----:B------:R-:W-:Y:S05]  /*7970*/  BSYNC.RECONVERGENT B0 ;  /* 0x0000000000007941 */ /* 0x000fea0003800200 */
.L_x_115:
[----:B------:R-:W-:Y:S01]  /*7980*/  UIADD3 UR43, UPT, UPT, UR48, 0x1, URZ ;  /* 0x00000001302b7890 */ /* 0x000fe2000fffe0ff */
[----:B------:R-:W-:Y:S03]  /*7990*/  BSSY.RECONVERGENT B0, `(.L_x_117) ;  /* 0x0000005000007945 */ /* 0x000fe60003800200 */
[----:B------:R-:W-:Y:S04]  /*79a0*/  UISETP.NE.AND UP0, UPT, UR43, 0x3, UPT ;  /* 0x000000032b00788c */ /* 0x000fe8000bf05270 */
[----:B------:R-:W-:Y:S01]  /*79b0*/  USEL UR44, UR43, URZ, UP0 ;  /* 0x000000ff2b2c7287 */ /* 0x000fe20008000000 */
[----:B------:R-:W-:Y:S11]  /*79c0*/  @P0 BRA `(.L_x_118) ;  /* 0x0000000000040947 */ /* 0x000ff60003800000 */
[----:B------:R-:W-:Y:S04]  /*79d0*/  DEPBAR.LE SB0, 0x1 ;  /* 0x000080400000791a */ /* 0x000fe80000000000 */
.L_x_118:
[----:B------:R-:W-:Y:S05]  /*79e0*/  BSYNC.RECONVERGENT B0 ;  /* 0x0000000000007941 */ /* 0x000fea0003800200 */
.L_x_117:
[----:B------:R-:W-:Y:S01]  /*79f0*/  BAR.SYNC.DEFER_BLOCKING 0x1, 0x80 ;  /* 0x0042000000007b1d */ /* 0x000fe20000010000 */
[----:B------:R-:W-:Y:S01]  /*7a00*/  ISETP.NE.AND P1, PT, R74, RZ, PT ;  /* 0x000000ff4a00720c */ /* 0x000fe20003f25270 */
[----:B------:R-:W-:Y:S01]  /*7a10*/  UISETP.NE.AND UP0, UPT, UR51, URZ, UPT ;  /* 0x000000ff3300728c */ /* 0x000fe2000bf05270 */
[----:B------:R-:W-:Y:S11]  /*7a20*/  LEA R2, R81, UR49, 0x3 ;  /* 0x0000003151027c11 */ /* 0x000ff6000f8e18ff */
[----:B------:R-:W-:Y:S01]  /*7a30*/  @P1 SHF.L.U32 R3, R82, 0x1f, RZ ;  /* 0x0000001f52031819 */ /* 0x000fe200000006ff */
[----:B------:R-:W-:Y:S06]  /*7a40*/  BRA.U !UP0, `(.L_x_119) ;  /* 0x0000000108247547 */ /* 0x000fec000b800000 */
[----:B-1----:R-:W-:Y:S01]  /*7a50*/  IMAD.U32 R5, RZ, RZ, UR50 ;  /* 0x00000032ff057e24 */ /* 0x002fe2000f8e00ff */
[----:B------:R-:W-:Y:S01]  /*7a60*/  MOV R0, UR61 ;  /* 0x0000003d00007c02 */ /* 0x000fe20008000f00 */
[----:B------:R-:W-:Y:S03]  /*7a70*/  UIADD3 UR4, UPT, UPT, UR50, 0x1, URZ ;  /* 0x0000000132047890 */ /* 0x000fe6000fffe0ff */
[----:B------:R-:W-:Y:S01]  /*7a80*/  @P1 LEA R5, R5, UR49, 0x3 ;  /* 0x0000003105051c11 */ /* 0x000fe2000f8e18ff */
[----:B------:R-:W-:Y:S04]  /*7a90*/  UISETP.NE.AND UP0, UPT, UR4, 0x3, UPT ;  /* 0x000000030400788c */ /* 0x000fe8000bf05270 */
[----:B------:R-:W-:Y:S01]  /*7aa0*/  @P1 VIADD R5, R5, 0x48 ;  /* 0x0000004805051836 */ /* 0x000fe20000000000 */
[----:B------:R-:W-:Y:S04]  /*7ab0*/  USEL UR50, UR4, URZ, UP0 ;  /* 0x000000ff04327287 */ /* 0x000fe80008000000 */
[----:B------:R-:W-:Y:S04]  /*7ac0*/  @P1 PRMT R0, R0, 0x654, R5 ;  /* 0x0000065400001816 */ /* 0x000fe80000000005 */
[----:B------:R3:W-:Y:S04]  /*7ad0*/  @P1 SYNCS.ARRIVE.TRANS64.RED.A1T0 RZ, [R0+URZ], RZ ;  /* 0x000000ff00ff19a7 */ /* 0x0007e800081004ff */
.L_x_119:
[----:B------:R-:W4:Y:S01]  /*7ae0*/  @P1 SYNCS.PHASECHK.TRANS64.TRYWAIT P0, [R2+URZ+0x30], R3 ;  /* 0x00003003020015a7 */ /* 0x000f2200080011ff */
[----:B------:R-:W-:Y:S01]  /*7af0*/  BSSY B1, `(.L_x_120) ;  /* 0x0000015000017945 */ /* 0x000fe20003800000 */
[----:B----4-:R-:W-:Y:S03]  /*7b00*/  @P1 SEL R80, RZ, 0x1, !P0 ;  /* 0x00000001ff501807 */ /* 0x010fe60004000000 */
[----:B------:R-:W-:Y:S05]  /*7b10*/  @!P1 BRA `(.L_x_121) ;  /* 0x0000000000489947 */ /* 0x000fea0003800000 */
[----:B------:R-:W-:Y:S01]  /*7b20*/  ISETP.NE.AND P1, PT, R83, RZ, PT ;  /* 0x000000ff5300720c */ /* 0x000fe20003f25270 */
[----:B------:R-:W-:Y:S01]  /*7b30*/  BSSY B0, `(.L_x_122) ;  /* 0x000000a000007945 */ /* 0x000fe20003800000 */
[----:B------:R-:W-:Y:S11]  /*7b40*/  ISETP.NE.AND P0, PT, R80, RZ, PT ;  /* 0x000000ff5000720c */ /* 0x000ff60003f05270 */
[----:B------:R-:W-:Y:S04]  /*7b50*/  @P1 IMAD R81, R81, 0x2000, R68 ;  /* 0x0000200051511824 */ /* 0x000fe800078e0244 */
[----:B-1----:R-:W-:Y:S01]  /*7b60*/  @P1 IMAD.IADD R4, R77, 0x1, R81 ;  /* 0x000000014d041824 */ /* 0x002fe200078e0251 */
[----:B------:R-:W-:Y:S03]  /*7b70*/  @P1 IADD3 R3, PT, PT, R76, R81, RZ ;  /* 0x000000514c031210 */ /* 0x000fe60007ffe0ff */
[----:B---3--:R-:W-:Y:S01]  /*7b80*/  @P1 IMAD.IADD R0, R67, 0x1, R4 ;  /* 0x0000000143001824 */ /* 0x008fe200078e0204 */
[----:B------:R-:W-:Y:S06]  /*7b90*/  @P0 BRA `(.L_x_123) ;  /* 0x00000000000c0947 */ /* 0x000fec0003800000 */
[----:B------:R-:W-:Y:S04]  /*7ba0*/  SHF.L.U32 R5, R82, 0x1f, RZ ;  /* 0x0000001f52057819 */ /* 0x000fe800000006ff */
[----:B------:R-:W1:Y:S02]  /*7bb0*/  SYNCS.PHASECHK.TRANS64.TRYWAIT P0, [R2+URZ+0x30], R5 ;  /* 0x00003005020075a7 */ /* 0x000e6400080011ff */
[----:B-1----:R-:W-:Y:S05]  /*7bc0*/  @!P0 BRA `(.L_x_124) ;  /* 0x0000001400d08947 */ /* 0x002fea0003800000 */
.L_x_123:
[----:B------:R-:W-:Y:S05]  /*7bd0*/  BSYNC B0 ;  /* 0x0000000000007941 */ /* 0x000fea0003800000 */
.L_x_122:
[----:B------:R-:W-:Y:S11]  /*7be0*/  ISETP.NE.AND P0, PT, R83, RZ, PT ;  /* 0x000000ff5300720c */ /* 0x000ff60003f05270 */
[----:B------:R-:W-:Y:S02]  /*7bf0*/  @!UPT UIADD3 URZ, UPT, UPT, URZ, URZ, URZ ;  /* 0x000000fffffff290 */ /* 0x000fe4000fffe0ff */
[----:B------:R4:W3:Y:S04]  /*7c00*/  @P0 LDS.128 R48, [R81] ;  /* 0x0000000051300984 */ /* 0x0008e80000000c00 */
[----:B------:R4:W1:Y:S04]  /*7c10*/  @P0 LDS.128 R40, [R3+0x20] ;  /* 0x0000200003280984 */ /* 0x0008680000000c00 */
[----:B------:R4:W1:Y:S04]  /*7c20*/  @P0 LDS.128 R44, [R4+0x10] ;  /* 0x00001000042c0984 */ /* 0x0008680000000c00 */
[----:B------:R4:W1:Y:S02]  /*7c30*/  @P0 LDS.128 R36, [R0+0x10] ;  /* 0x0000100000240984 */ /* 0x0008640000000c00 */
.L_x_121:
[----:B------:R-:W-:Y:S05]  /*7c40*/  BSYNC B1 ;  /* 0x0000000000017941 */ /* 0x000fea0003800000 */
.L_x_120:
[----:B---34-:R-:W-:Y:S05]  /*7c50*/  VIADD R0, R25, 0x10 ;  /* 0x0000001019007836 */ /* 0x018fea0000000000 */
[----:B------:R-:W-:Y:S04]  /*7c60*/  SHF.R.U32.HI R0, RZ, 0x15, R0 ;  /* 0x00000015ff007819 */ /* 0x000fe80000011600 */
[----:B------:R-:W-:Y:S11]  /*7c70*/  LOP3.LUT P0, RZ, R0, 0x3, R57, 0x48, !PT ;  /* 0x0000000300ff7812 */ /* 0x000ff60007804839 */
[----:B------:R-:W-:Y:S02]  /*7c80*/  @!UPT UIADD3 URZ, UPT, UPT, URZ, URZ, URZ ;  /* 0x000000fffffff290 */ /* 0x000fe4000fffe0ff */
[----:B------:R-:W-:Y:S05]  /*7c90*/  @!P0 BRA `(.L_x_125) ;  /* 0x0000000000408947 */ /* 0x000fea0003800000 */
[----:B------:R-:W3:Y:S01]  /*7ca0*/  LDCU.64 UR8, c[0x4][0x70] ;  /* 0x01000e00ff0877ac */ /* 0x000ee20008000a00 */
[----:B------:R-:W-:Y:S01]  /*7cb0*/  MOV R3, 0x0 ;  /* 0x0000000000037802 */ /* 0x000fe20000000f00 */
[----:B-1----:R-:W-:Y:S02]  /*7cc0*/  HFMA2 R12, -RZ, RZ, 0, 5.9604644775390625e-08 ;  /* 0x00000001ff0c7431 */ /* 0x002fe400000001ff */
[----:B------:R-:W-:Y:S02]  /*7cd0*/  IMAD.MOV.U32 R8, RZ, RZ, 0x192 ;  /* 0x00000192ff087424 */ /* 0x000fe400078e00ff */
[----:B------:R-:W-:Y:S01]  /*7ce0*/  IMAD.MOV.U32 R13, RZ, RZ, RZ ;  /* 0x000000ffff0d7224 */ /* 0x000fe200078e00ff */
[----:B------:R-:W1:Y:S01]  /*7cf0*/  LDCU.64 UR6, c[0x4][0x78] ;  /* 0x01000f00ff0677ac */ /* 0x000e620008000a00 */
[----:B------:R-:W4:Y:S01]  /*7d00*/  LDC.64 R2, c[0x4][R3] ;  /* 0x0100000003027b82 */ /* 0x000f220000000a00 */
[----:B------:R-:W5:Y:S01]  /*7d10*/  LDCU.64 UR4, c[0x4][0x10] ;  /* 0x01000200ff0477ac */ /* 0x000f620008000a00 */
[----:B---3--:R-:W-:Y:S01]  /*7d20*/  MOV R5, UR9 ;  /* 0x0000000900057c02 */ /* 0x008fe20008000f00 */
[----:B------:R-:W-:Y:S01]  /*7d30*/  IMAD.U32 R4, RZ, RZ, UR8 ;  /* 0x00000008ff047e24 */ /* 0x000fe2000f8e00ff */
[----:B-1----:R-:W-:Y:S01]  /*7d40*/  MOV R7, UR7 ;  /* 0x0000000700077c02 */ /* 0x002fe20008000f00 */
[----:B------:R-:W-:Y:S01]  /*7d50*/  IMAD.U32 R6, RZ, RZ, UR6 ;  /* 0x00000006ff067e24 */ /* 0x000fe2000f8e00ff */
[----:B-----5:R-:W-:Y:S01]  /*7d60*/  MOV R11, UR5 ;  /* 0x00000005000b7c02 */ /* 0x020fe20008000f00 */
[----:B------:R-:W-:Y:S02]  /*7d70*/  IMAD.U32 R10, RZ, RZ, UR4 ;  /* 0x00000004ff0a7e24 */ /* 0x000fe4000f8e00ff */
[----:B------:R-:W-:Y:S07]  /*7d80*/  LEPC R20, `(.L_x_125) ;  /* 0x000000001014794e */ /* 0x000fee0000000000 */
[----:B--2-4-:R-:W-:Y:S05]  /*7d90*/  CALL.ABS.NOINC R2 ;  /* 0x0000000002007343 */ /* 0x014fea0003c00000 */
.L_x_125:
[----:B------:R-:W-:Y:S01]  /*7da0*/  ISETP.NE.AND P0, PT, R69, RZ, PT ;  /* 0x000000ff4500720c */ /* 0x000fe20003f05270 */
[----:B------:R-:W-:Y:S05]  /*7db0*/  WARPSYNC.ALL ;  /* 0x0000000000007948 */ /* 0x000fea0003800000 */
[----:B------:R-:W-:Y:S01]  /*7dc0*/  R2UR UR4, R25 ;  /* 0x00000000190472ca */ /* 0x000fe200000e0000 */
[----:B------:R-:W-:Y:S01]  /*7dd0*/  USHF.L.U32 UR6, UR44, 0xd, URZ ;  /* 0x0000000d2c067899 */ /* 0x000fe200080006ff */
[----:B------:R-:W-:Y:S01]  /*7de0*/  LOP3.LUT R0, R48, 0xffffe000, RZ, 0xc0, !PT ;  /* 0xffffe00030007812 */ /* 0x000fe200078ec0ff */
[----:B------:R-:W-:Y:S01]  /*7df0*/  BSSY.RECONVERGENT B0, `(.L_x_126) ;  /* 0x0000064000007945 */ /* 0x000fe20003800200 */
[----:B-1----:R-:W-:Y:S02]  /*7e00*/  LOP3.LUT R2, R49, 0xffffe000, RZ, 0xc0, !PT ;  /* 0xffffe00031027812 */ /* 0x002fe400078ec0ff */
[----:B------:R-:W-:Y:S01]  /*7e10*/  LOP3.LUT R3, R50, 0xffffe000, RZ, 0xc0, !PT ;  /* 0xffffe00032037812 */ /* 0x000fe200078ec0ff */
[----:B------:R-:W-:Y:S01]  /*7e20*/  VIADD R79, R68, UR6 ;  /* 0x00000006444f7c36 */ /* 0x000fe20008000000 */
[----:B------:R-:W-:Y:S02]  /*7e30*/  LOP3.LUT R20, R51, 0xffffe000, RZ, 0xc0, !PT ;  /* 0xffffe00033147812 */ /* 0x000fe400078ec0ff */
[----:B------:R-:W-:Y:S01]  /*7e40*/  LOP3.LUT R21, R44, 0xffffe000, RZ, 0xc0, !PT ;  /* 0xffffe0002c157812 */ /* 0x000fe200078ec0ff */
[----:B------:R-:W-:Y:S01]  /*7e50*/  IMAD.IADD R76, R76, 0x1, R79 ;  /* 0x000000014c4c7824 */ /* 0x000fe200078e024f */
[----:B------:R-:W-:Y:S01]  /*7e60*/  LOP3.LUT R26, R45, 0xffffe000, RZ, 0xc0, !PT ;  /* 0xffffe0002d1a7812 */ /* 0x000fe200078ec0ff */
[----:B------:R-:W1:Y:S01]  /*7e70*/  LDTM.x16 R4, tmem[UR4+0x10] ;  /* 0x00001004000479ee */ /* 0x000e620008240000 */
[----:B------:R-:W-:Y:S01]  /*7e80*/  LOP3.LUT R29, R46, 0xffffe000, RZ, 0xc0, !PT ;  /* 0xffffe0002e1d7812 */ /* 0x000fe200078ec0ff */
[----:B------:R-:W-:Y:S01]  /*7e90*/  NOP ;  /* 0x0000000000007918 */ /* 0x000fe20000000000 */
[----:B------:R-:W-:Y:S02]  /*7ea0*/  IADD3 R75, PT, PT, R75, 0xb0, RZ ;  /* 0x000000b04b4b7810 */ /* 0x000fe40007ffe0ff */
[----:B------:R-:W-:Y:S02]  /*7eb0*/  LOP3.LUT R28, R47, 0xffffe000, RZ, 0xc0, !PT ;  /* 0xffffe0002f1c7812 */ /* 0x000fe400078ec0ff */
[----:B--2---:R-:W-:Y:S02]  /*7ec0*/  IADD3 R78, PT, PT, R77, R79, RZ ;  /* 0x0000004f4d4e7210 */ /* 0x004fe40007ffe0ff */
[----:B------:R-:W-:Y:S02]  /*7ed0*/  LOP3.LUT R77, R75, 0xfefffff8, RZ, 0xc0, !PT ;  /* 0xfefffff84b4d7812 */ /* 0x000fe400078ec0ff */
[----:B------:R-:W-:Y:S01]  /*7ee0*/  LOP3.LUT R31, R40, 0xffffe000, RZ, 0xc0, !PT ;  /* 0xffffe000281f7812 */ /* 0x000fe200078ec0ff */
[----:B------:R-:W-:Y:S01]  /*7ef0*/  IMAD.IADD R75, R67, 0x1, R78 ;  /* 0x00000001434b7824 */ /* 0x000fe200078e024e */
[----:B------:R-:W-:Y:S01]  /*7f00*/  LOP3.LUT R30, R41, 0xffffe000, RZ, 0xc0, !PT ;  /* 0xffffe000291e7812 */ /* 0x000fe200078ec0ff */
[----:B-1----:R1:W-:Y:S01]  /*7f10*/  SYNCS.ARRIVE.TRANS64.RED.A1T0 RZ, [R77+URZ], RZ ;  /* 0x000000ff4dff79a7 */ /* 0x0023e200081004ff */
[----:B------:R-:W-:Y:S02]  /*7f20*/  LOP3.LUT R33, R42, 0xffffe000, RZ, 0xc0, !PT ;  /* 0xffffe0002a217812 */ /* 0x000fe400078ec0ff */
[----:B------:R-:W-:Y:S02]  /*7f30*/  LOP3.LUT R32, R43, 0xffffe000, RZ, 0xc0, !PT ;  /* 0xffffe0002b207812 */ /* 0x000fe400078ec0ff */
[----:B------:R-:W-:Y:S02]  /*7f40*/  LOP3.LUT R35, R36, 0xffffe000, RZ, 0xc0, !PT ;  /* 0xffffe00024237812 */ /* 0x000fe400078ec0ff */
[----:B------:R-:W-:Y:S02]  /*7f50*/  LOP3.LUT R34, R37, 0xffffe000, RZ, 0xc0, !PT ;  /* 0xffffe00025227812 */ /* 0x000fe400078ec0ff */
[----:B------:R-:W-:Y:S01]  /*7f60*/  LOP3.LUT R37, R38, 0xffffe000, RZ, 0xc0, !PT ;  /* 0xffffe00026257812 */ /* 0x000fe200078ec0ff */
[C---:B------:R-:W-:Y:S01]  /*7f70*/  FMUL R4, R24.reuse, R4 ;  /* 0x0000000418047220 */ /* 0x040fe20000400000 */
[C---:B------:R-:W-:Y:S01]  /*7f80*/  FMUL R5, R24.reuse, R5 ;  /* 0x0000000518057220 */ /* 0x040fe20000400000 */
[C---:B------:R-:W-:Y:S01]  /*7f90*/  FMUL R6, R24.reuse, R6 ;  /* 0x0000000618067220 */ /* 0x040fe20000400000 */
[C---:B------:R-:W-:Y:S01]  /*7fa0*/  FMUL R7, R24.reuse, R7 ;  /* 0x0000000718077220 */ /* 0x040fe20000400000 */
[C---:B------:R-:W-:Y:S01]  /*7fb0*/  FFMA R4, R27.reuse, R0, R4 ;  /* 0x000000001b047223 */ /* 0x040fe20000000004 */
[C---:B------:R-:W-:Y:S01]  /*7fc0*/  FFMA R5, R27.reuse, R2, R5 ;  /* 0x000000021b057223 */ /* 0x040fe20000000005 */
[C---:B------:R-:W-:Y:S01]  /*7fd0*/  FFMA R6, R27.reuse, R3, R6 ;  /* 0x000000031b067223 */ /* 0x040fe20000000006 */
[C---:B------:R-:W-:Y:S01]  /*7fe0*/  FFMA R7, R27.reuse, R20, R7 ;  /* 0x000000141b077223 */ /* 0x040fe20000000007 */
[C---:B------:R-:W-:Y:S01]  /*7ff0*/  FMUL R8, R24.reuse, R8 ;  /* 0x0000000818087220 */ /* 0x040fe20000400000 */
[C---:B------:R-:W-:Y:S01]  /*8000*/  FMUL R9, R24.reuse, R9 ;  /* 0x0000000918097220 */ /* 0x040fe20000400000 */
[C---:B------:R-:W-:Y:S01]  /*8010*/  FMUL R10, R24.reuse, R10 ;  /* 0x0000000a180a7220 */ /* 0x040fe20000400000 */
[C---:B------:R-:W-:Y:S01]  /*8020*/  FMUL R11, R24.reuse, R11 ;  /* 0x0000000b180b7220 */ /* 0x040fe20000400000 */
[----:B------:R-:W-:Y:S01]  /*8030*/  F2FP.TF32.F32.PACK_B R4, R4 ;  /* 0x00000004ff04723e */ /* 0x000fe200024050ff */
[C---:B------:R-:W-:Y:S01]  /*8040*/  FFMA R8, R27.reuse, R21, R8 ;  /* 0x000000151b087223 */ /* 0x040fe20000000008 */
[----:B------:R-:W-:Y:S01]  /*8050*/  F2FP.TF32.F32.PACK_B R5, R5 ;  /* 0x00000005ff05723e */ /* 0x000fe200024050ff */
[C---:B------:R-:W-:Y:S01]  /*8060*/  FFMA R9, R27.reuse, R26, R9 ;  /* 0x0000001a1b097223 */ /* 0x040fe20000000009 */
[----:B------:R-:W-:Y:S01]  /*8070*/  F2FP.TF32.F32.PACK_B R6, R6 ;  /* 0x00000006ff06723e */ /* 0x000fe200024050ff */
[C---:B------:R-:W-:Y:S01]  /*8080*/  FFMA R10, R27.reuse, R29, R10 ;  /* 0x0000001d1b0a7223 */ /* 0x040fe2000000000a */
[----:B------:R-:W-:Y:S01]  /*8090*/  F2FP.TF32.F32.PACK_B R7, R7 ;  /* 0x00000007ff07723e */ /* 0x000fe200024050ff */
[C---:B------:R-:W-:Y:S01]  /*80a0*/  FFMA R11, R27.reuse, R28, R11 ;  /* 0x0000001c1b0b7223 */ /* 0x040fe2000000000b */
[C---:B------:R-:W-:Y:S01]  /*80b0*/  FMUL R12, R24.reuse, R12 ;  /* 0x0000000c180c7220 */ /* 0x040fe20000400000 */
[----:B------:R-:W-:Y:S01]  /*80c0*/  F2FP.TF32.F32.PACK_B R8, R8 ;  /* 0x00000008ff08723e */ /* 0x000fe200024050ff */
[C---:B------:R-:W-:Y:S01]  /*80d0*/  FMUL R13, R24.reuse, R13 ;  /* 0x0000000d180d7220 */ /* 0x040fe20000400000 */
[----:B------:R1:W-:Y:S01]  /*80e0*/  STS.128 [R68+UR6], R4 ;  /* 0x0000000444007988 */ /* 0x0003e20008000c06 */
        /* <DEDUP_REMOVED lines=8> */
[----:B------:R-:W-:Y:S01]  /*8170*/  FFMA R15, R27, R32, R15 ;  /* 0x000000201b0f7223 */ /* 0x000fe2000000000f */
[C---:B------:R-:W-:Y:S01]  /*8180*/  FMUL R16, R24.reuse, R16 ;  /* 0x0000001018107220 */ /* 0x040fe20000400000 */
[----:B------:R-:W-:Y:S01]  /*8190*/  F2FP.TF32.F32.PACK_B R12, R12 ;  /* 0x0000000cff0c723e */ /* 0x000fe200024050ff */
[----:B------:R1:W-:Y:S01]  /*81a0*/  STS.128 [R78+0x10], R8 ;  /* 0x000010084e007388 */ /* 0x0003e20000000c00 */
[C---:B------:R-:W-:Y:S01]  /*81b0*/  FMUL R17, R24.reuse, R17 ;  /* 0x0000001118117220 */ /* 0x040fe20000400000 */
[----:B------:R-:W-:Y:S01]  /*81c0*/  LOP3.LUT R36, R39, 0xffffe000, RZ, 0xc0, !PT ;  /* 0xffffe00027247812 */ /* 0x000fe200078ec0ff */
[C---:B------:R-:W-:Y:S01]  /*81d0*/  FMUL R18, R24.reuse, R18 ;  /* 0x0000001218127220 */ /* 0x040fe20000400000 */
[----:B------:R-:W-:Y:S01]  /*81e0*/  FMUL R19, R24, R19 ;  /* 0x0000001318137220 */ /* 0x000fe20000400000 */
[----:B------:R-:W-:Y:S01]  /*81f0*/  F2FP.TF32.F32.PACK_B R13, R13 ;  /* 0x0000000dff0d723e */ /* 0x000fe200024050ff */
[C---:B------:R-:W-:Y:S01]  /*8200*/  FFMA R16, R27.reuse, R35, R16 ;  /* 0x000000231b107223 */ /* 0x040fe20000000010 */
[----:B------:R-:W-:Y:S01]  /*8210*/  F2FP.TF32.F32.PACK_B R14, R14 ;  /* 0x0000000eff0e723e */ /* 0x000fe200024050ff */
[C---:B------:R-:W-:Y:S01]  /*8220*/  FFMA R17, R27.reuse, R34, R17 ;  /* 0x000000221b117223 */ /* 0x040fe20000000011 */
[----:B------:R-:W-:Y:S01]  /*8230*/  F2FP.TF32.F32.PACK_B R15, R15 ;  /* 0x0000000fff0f723e */ /* 0x000fe200024050ff */
[C---:B------:R-:W-:Y:S01]  /*8240*/  FFMA R18, R27.reuse, R37, R18 ;  /* 0x000000251b127223 */ /* 0x040fe20000000012 */
[----:B------:R-:W-:Y:S01]  /*8250*/  FFMA R19, R27, R36, R19 ;  /* 0x000000241b137223 */ /* 0x000fe20000000013 */
[----:B------:R-:W-:Y:S02]  /*8260*/  F2FP.TF32.F32.PACK_B R16, R16 ;  /* 0x00000010ff10723e */ /* 0x000fe400024050ff */
[----:B------:R1:W-:Y:S01]  /*8270*/  STS.128 [R76+0x20], R12 ;  /* 0x0000200c4c007388 */ /* 0x0003e20000000c00 */
[----:B------:R-:W-:Y:S02]  /*8280*/  F2FP.TF32.F32.PACK_B R17, R17 ;  /* 0x00000011ff11723e */ /* 0x000fe400024050ff */
        /* <DEDUP_REMOVED lines=8> */
[----:B--2---:R-:W2:Y:S02]  /*8310*/  FENCE.VIEW.ASYNC.S ;  /* 0x00000000000073c6 */ /* 0x004ea40000000000 */
[----:B--2---:R-:W-:Y:S06]  /*8320*/  BAR.SYNC.DEFER_BLOCKING 0x1, 0x80 ;  /* 0x0042000000007b1d */ /* 0x004fec0000010000 */
[----:B------:R-:W-:Y:S05]  /*8330*/  @P0 BRA `(.L_x_127) ;  /* 0x00000000003c0947 */ /* 0x000fea0003800000 */
[----:B------:R-:W2:Y:S01]  /*8340*/  LDCU.64 UR10, c[0x0][0x348] ;  /* 0x00006900ff0a77ac */ /* 0x000ea20008000a00 */
[----:B------:R-:W-:Y:S02]  /*8350*/  UIADD3 UR5, UPT, UPT, UR49, UR6, URZ ;  /* 0x0000000631057290 */ /* 0x000fe4000fffe0ff */
[----:B------:R-:W-:Y:S02]  /*8360*/  UIADD3 UR13, UPT, UPT, UR45, 0x10, URZ ;  /* 0x000000102d0d7890 */ /* 0x000fe4000fffe0ff */
[----:B------:R-:W-:Y:S02]  /*8370*/  UIADD3 UR12, UPT, UPT, UR5, 0x200, URZ ;  /* 0x00000200050c7890 */ /* 0x000fe4000fffe0ff */
[----:B------:R-:W-:Y:S01]  /*8380*/  UIADD3 UR8, UPT, UPT, UR5, 0x1200, URZ ;  /* 0x0000120005087890 */ /* 0x000fe2000fffe0ff */
[----:B------:R-:W-:Y:S01]  /*8390*/  UMOV UR14, UR46 ;  /* 0x0000002e000e7c82 */ /* 0x000fe20008000000 */
[----:B------:R-:W-:Y:S01]  /*83a0*/  UMOV UR15, UR60 ;  /* 0x0000003c000f7c82 */ /* 0x000fe20008000000 */
[----:B------:R-:W-:Y:S02]  /*83b0*/  UIADD3 UR9, UPT, UPT, UR45, 0x30, URZ ;  /* 0x000000302d097890 */ /* 0x000fe4000fffe0ff */
[----:B--2---:R-:W-:Y:S03]  /*83c0*/  UIADD3 UR4, UP0, UPT, UR10, 0x680, URZ ;  /* 0x000006800a047890 */ /* 0x004fe6000ff1e0ff */
[----:B------:R-:W-:Y:S01]  /*83d0*/  UMOV UR10, UR46 ;  /* 0x0000002e000a7c82 */ /* 0x000fe20008000000 */
[----:B------:R-:W-:Y:S03]  /*83e0*/  UIADD3.X UR5, UPT, UPT, URZ, UR11, URZ, UP0, !UPT ;  /* 0x0000000bff057290 */ /* 0x000fe600087fe4ff */
[----:B------:R-:W-:Y:S06]  /*83f0*/  UMOV UR11, UR60 ;  /* 0x0000003c000b7c82 */ /* 0x000fec0008000000 */
[----:B------:R2:W-:Y:S01]  /*8400*/  UTMASTG.3D [UR12], [UR4] ;  /* 0x0000000c040073b5 */ /* 0x0005e20008010000 */
[----:B------:R2:W-:Y:S02]  /*8410*/  UTMASTG.3D [UR8], [UR4] ;  /* 0x00000008040073b5 */ /* 0x0005e40008010000 */
[----:B--2---:R0:W-:Y:S02]  /*8420*/  UTMACMDFLUSH ;  /* 0x00000000000079b7 */ /* 0x0041e40000000000 */
.L_x_127:
[----:B------:R-:W-:Y:S05]  /*8430*/  BSYNC.RECONVERGENT B0 ;  /* 0x0000000000007941 */ /* 0x000fea0003800200 */
.L_x_126:
[----:B------:R-:W-:Y:S01]  /*8440*/  UIADD3 UR4, UPT, UPT, UR44, 0x1, URZ ;  /* 0x000000012c047890 */ /* 0x000fe2000fffe0ff */
[----:B------:R-:W-:Y:S03]  /*8450*/  BSSY.RECONVERGENT B0, `(.L_x_128) ;  /* 0x0000008000007945 */ /* 0x000fe60003800200 */
[----:B------:R-:W-:Y:S04]  /*8460*/  UISETP.NE.AND UP0, UPT, UR4, 0x3, UPT ;  /* 0x000000030400788c */ /* 0x000fe8000bf05270 */
[----:B------:R-:W-:Y:S02]  /*8470*/  UISETP.EQ.XOR UP1, UPT, UR43, 0x3, !UP0 ;  /* 0x000000032b00788c */ /* 0x000fe4000c722a70 */
[----:B------:R-:W-:Y:S02]  /*8480*/  USEL UR48, UR4, URZ, UP0 ;  /* 0x000000ff04307287 */ /* 0x000fe40008000000 */
[----:B------:R-:W-:Y:S04]  /*8490*/  USEL UR5, URZ, 0x1, !UP1 ;  /* 0x00000001ff057887 */ /* 0x000fe8000c800000 */
[----:B------:R-:W-:Y:S01]  /*84a0*/  ULOP3.LUT UR52, UR52, UR5, URZ, 0x3c, !UPT ;  /* 0x0000000534347292 */ /* 0x000fe2000f8e3cff */
[----:B------:R-:W-:Y:S11]  /*84b0*/  @P0 BRA `(.L_x_129) ;  /* 0x0000000000040947 */ /* 0x000ff60003800000 */
[----:B------:R-:W-:Y:S04]  /*84c0*/  DEPBAR.LE SB0, 0x1 ;  /* 0x000080400000791a */ /* 0x000fe80000000000 */
.L_x_129:
[----:B------:R-:W-:Y:S05]  /*84d0*/  BSYNC.RECONVERGENT B0 ;  /* 0x0000000000007941 */ /* 0x000fea0003800200 */
.L_x_128:
[----:B------:R-:W-:Y:S01]  /*84e0*/  BAR.SYNC.DEFER_BLOCKING 0x1, 0x80 ;  /* 0x0042000000007b1d */ /* 0x000fe20000010000 */
[----:B------:R-:W-:Y:S01]  /*84f0*/  UISETP.NE.AND UP0, UPT, UR51, -0x2, UPT ;  /* 0xfffffffe3300788c */ /* 0x000fe2000bf05270 */
[----:B------:R-:W-:Y:S08]  /*8500*/  IADD3 R0, PT, PT, R22, 0x1, RZ ;  /* 0x0000000116007810 */ /* 0x000ff00007ffe0ff */
[----:B------:R-:W-:Y:S05]  /*8510*/  BRA.U !UP0, `(.L_x_130) ;  /* 0x0000000108287547 */ /* 0x000fea000b800000 */
[----:B------:R-:W-:Y:S01]  /*8520*/  ISETP.NE.AND P0, PT, R74, RZ, PT ;  /* 0x000000ff4a00720c */ /* 0x000fe20003f05270 */
[----:B------:R-:W-:Y:S01]  /*8530*/  IMAD.U32 R3, RZ, RZ, UR50 ;  /* 0x00000032ff037e24 */ /* 0x000fe2000f8e00ff */
[----:B------:R-:W-:Y:S01]  /*8540*/  UIADD3 UR4, UPT, UPT, UR50, 0x1, URZ ;  /* 0x0000000132047890 */ /* 0x000fe2000fffe0ff */
[----:B------:R-:W-:Y:S03]  /*8550*/  IMAD.U32 R2, RZ, RZ, UR61 ;  /* 0x0000003dff027e24 */ /* 0x000fe6000f8e00ff */
[----:B------:R-:W-:Y:S04]  /*8560*/  UISETP.NE.AND UP0, UPT, UR4, 0x3, UPT ;  /* 0x000000030400788c */ /* 0x000fe8000bf05270 */
[----:B------:R-:W-:Y:S03]  /*8570*/  USEL UR50, UR4, URZ, UP0 ;  /* 0x000000ff04327287 */ /* 0x000fe60008000000 */
[----:B------:R-:W-:Y:S05]  /*8580*/  @P0 LEA R3, R3, UR49, 0x3 ;  /* 0x0000003103030c11 */ /* 0x000fea000f8e18ff */
[----:B------:R-:W-:Y:S05]  /*8590*/  @P0 VIADD R3, R3, 0x48 ;  /* 0x0000004803030836 */ /* 0x000fea0000000000 */
[----:B------:R-:W-:Y:S04]  /*85a0*/  @P0 PRMT R2, R2, 0x654, R3 ;  /* 0x0000065402020816 */ /* 0x000fe80000000003 */
[----:B------:R2:W-:Y:S03]  /*85b0*/  @P0 SYNCS.ARRIVE.TRANS64.RED.A1T0 RZ, [R2+URZ], RZ ;  /* 0x000000ff02ff09a7 */ /* 0x0005e600081004ff */
.L_x_130:
[----:B------:R-:W-:Y:S01]  /*85c0*/  R2UR UR6, R73 ;  /* 0x00000000490672ca */ /* 0x000fe200000e0000 */
[----:B------:R-:W-:Y:S01]  /*85d0*/  UIADD3 UR51, UPT, UPT, UR51, 0x2, URZ ;  /* 0x0000000233337890 */ /* 0x000fe2000fffe0ff */
[----:B------:R-:W-:Y:S01]  /*85e0*/  R2UR UR5, R58 ;  /* 0x000000003a0572ca */ /* 0x000fe200000e0000 */
[----:B------:R-:W-:Y:S01]  /*85f0*/  UMOV UR60, UR63 ;  /* 0x0000003f003c7c82 */ /* 0x000fe20008000000 */
[----:B------:R-:W-:Y:S02]  /*8600*/  R2UR UR4, R59 ;  /* 0x000000003b0472ca */ /* 0x000fe400000e0000 */
[----:B------:R-:W-:Y:S02]  /*8610*/  ISETP.NE.AND P0, PT, R62, 0x2, PT ;  /* 0x000000023e00780c */ /* 0x000fe40003f05270 */
[----:B------:R-:W-:Y:S02]  /*8620*/  ISETP.NE.AND P1, PT, R0, 0x4, PT ;  /* 0x000000040000780c */ /* 0x000fe40003f25270 */
[----:B--2---:R-:W-:Y:S02]  /*8630*/  SEL R2, RZ, 0x1, P0 ;  /* 0x00000001ff027807 */ /* 0x004fe40000000000 */
[----:B------:R-:W-:Y:S01]  /*8640*/  SEL R3, RZ, 0x1, P1 ;  /* 0x00000001ff037807 */ /* 0x000fe20000800000 */
[----:B------:R-:W-:Y:S01]  /*8650*/  UISETP.NE.AND UP0, UPT, UR6, URZ, UPT ;  /* 0x000000ff0600728c */ /* 0x000fe2000bf05270 */
[----:B------:R-:W-:Y:S01]  /*8660*/  LOP3.LUT R65, R65, R2, RZ, 0x3c, !PT ;  /* 0x0000000241417212 */ /* 0x000fe200078e3cff */
[----:B------:R-:W-:Y:S01]  /*8670*/  UIADD3 UR21, UPT, UPT, UR36, UR5, URZ ;  /* 0x0000000524157290 */ /* 0x000fe2000fffe0ff */
[----:B------:R-:W-:Y:S01]  /*8680*/  LOP3.LUT R66, R66, R3, RZ, 0x3c, !PT ;  /* 0x0000000342427212 */ /* 0x000fe200078e3cff */
[----:B------:R-:W-:Y:S01]  /*8690*/  UIADD3 UR20, UPT, UPT, UR37, UR4, URZ ;  /* 0x0000000425147290 */ /* 0x000fe2000fffe0ff */
[----:B------:R-:W-:Y:S02]  /*86a0*/  SEL R62, R62, RZ, P0 ;  /* 0x000000ff3e3e7207 */ /* 0x000fe40000000000 */
[----:B------:R-:W-:Y:S02]  /*86b0*/  SEL R22, R0, RZ, P1 ;  /* 0x000000ff00167207 */ /* 0x000fe40000800000 */
[----:B------:R-:W-:Y:S07]  /*86c0*/  BRA.U UP0, `(.L_x_131) ;  /* 0xffffffd900dc7547 */ /* 0x000fee000b83ffff */
[----:B------:R-:W-:-:S13]  /*86d0*/  R2UR UR4, R60 ;  /* 0x000000003c0472ca */ /* 0x000fda00000e0000 */
[----:B------:R-:W-:-:S09]  /*86e0*/  UISETP.NE.AND UP0, UPT, UR4, URZ, UPT ;  /* 0x000000ff0400728c */ /* 0x000fd2000bf05270 */
[----:B------:R-:W-:Y:S05]  /*86f0*/  BRA.U !UP0, `(.L_x_132) ;  /* 0x0000000108487547 */ /* 0x000fea000b800000 */
[----:B------:R-:W2:Y:S02]  /*8700*/  LDCU.64 UR4, c[0x0][0x890] ;  /* 0x00011200ff0477ac */ /* 0x000ea40008000a00 */
[----:B--2---:R-:W-:-:S04]  /*8710*/  UISETP.NE.U32.AND UP0, UPT, UR4, URZ, UPT ;  /* 0x000000ff0400728c */ /* 0x004fc8000bf05070 */
[----:B------:R-:W-:-:S09]  /*8720*/  UISETP.NE.AND.EX UP0, UPT, UR5, URZ, UPT, UP0 ;  /* 0x000000ff0500728c */ /* 0x000fd2000bf05300 */
[----:B------:R-:W-:Y:S05]  /*8730*/  BRA.U UP0, `(.L_x_133) ;  /* 0x00000001000c7547 */ /* 0x000fea000b800000 */
[----:B------:R-:W-:-:S13]  /*8740*/  FSETP.NEU.AND P0, PT, R27, RZ, PT ;  /* 0x000000ff1b00720b */ /* 0x000fda0003f0d000 */
[----:B------:R-:W-:Y:S05]  /*8750*/  @!P0 EXIT ;  /* 0x000000000000894d */ /* 0x000fea0003800000 */
[----:B------:R-:W-:Y:S05]  /*8760*/  BRA `(.L_x_132) ;  /* 0x00000000002c7947 */ /* 0x000fea0003800000 */
.L_x_133:
[----:B------:R-:W-:Y:S01]  /*8770*/  ISETP.NE.AND P0, PT, R61, RZ, PT ;  /* 0x000000ff3d00720c */ /* 0x000fe20003f05270 */
[----:B------:R-:W-:-:S12]  /*8780*/  BSSY.RECONVERGENT B0, `(.L_x_132) ;  /* 0x0000009000007945 */ /* 0x000fd80003800200 */
[----:B------:R-:W-:Y:S05]  /*8790*/  @P0 BRA `(.L_x_134) ;  /* 0x0000000000140947 */ /* 0x000fea0003800000 */
[----:B------:R-:W2:Y:S02]  /*87a0*/  LDCU.64 UR4, c[0x0][0x888] ;  /* 0x00011100ff0477ac */ /* 0x000ea40008000a00 */
[----:B--2---:R-:W-:-:S04]  /*87b0*/  ISETP.NE.U32.AND P0, PT, RZ, UR4, PT ;  /* 0x00000004ff007c0c */ /* 0x004fc8000bf05070 */
[----:B------:R-:W-:-:S13]  /*87c0*/  ISETP.NE.AND.EX P0, PT, RZ, UR5, PT, P0 ;  /* 0x00000005ff007c0c */ /* 0x000fda000bf05300 */
[----:B------:R-:W-:Y:S05]  /*87d0*/  @!P0 EXIT ;  /* 0x000000000000894d */ /* 0x000fea0003800000 */
[----:B------:R-:W-:Y:S05]  /*87e0*/  BRA `(.L_x_135) ;  /* 0x0000000000087947 */ /* 0x000fea0003800000 */
.L_x_134:
[----:B------:R-:W-:-:S13]  /*87f0*/  FSETP.NEU.AND P0, PT, R27, RZ, PT ;  /* 0x000000ff1b00720b */ /* 0x000fda0003f0d000 */
[----:B------:R-:W-:Y:S05]  /*8800*/  @!P0 EXIT ;  /* 0x000000000000894d */ /* 0x000fea0003800000 */
.L_x_135:
[----:B------:R-:W-:Y:S05]  /*8810*/  BSYNC.RECONVERGENT B0 ;  /* 0x0000000000007941 */ /* 0x000fea0003800200 */
.L_x_132:
[----:B------:R-:W-:Y:S01]  /*8820*/  ULEA UR4, UR50, UR49, 0x3 ;  /* 0x0000003132047291 */ /* 0x000fe2000f8e18ff */
[----:B------:R-:W-:-:S04]  /*8830*/  DEPBAR.LE SB0, 0x0 ;  /* 0x000080000000791a */ /* 0x000fc80000000000 */
[----:B------:R-:W-:-:S04]  /*8840*/  UIADD3 UR4, UPT, UPT, UR4, 0x48, URZ ;  /* 0x0000004804047890 */ /* 0x000fc8000fffe0ff */
[----:B------:R-:W-:-:S09]  /*8850*/  UPRMT UR4, UR61, 0x654, UR4 ;  /* 0x000006543d047896 */ /* 0x000fd20008000004 */
[----:B------:R-:W-:Y:S01]  /*8860*/  SYNCS.ARRIVE.TRANS64.RED.A1T0 RZ, [UR4], RZ ;  /* 0x000000ffffff79a7 */ /* 0x000fe20008100404 */
[----:B------:R-:W-:Y:S05]  /*8870*/  EXIT ;  /* 0x000000000000794d */ /* 0x000fea0003800000 */
.L_x_24:
[----:B--2---:R2:W3:Y:S02]  /*8880*/  SYNCS.PHASECHK.TRANS64.TRYWAIT P0, [R3+URZ+0xe0], R2 ;  /* 0x0000e002030075a7 */ /* 0x0044e400080011ff */
[----:B---3--:R-:W-:Y:S05]  /*8890*/  @!P0 NANOSLEEP.SYNCS 0x989680 ;  /* 0x009896800000895d */ /* 0x008fea0003900000 */
[----:B------:R-:W3:Y:S02]  /*88a0*/  @!P0 SYNCS.PHASECHK.TRANS64 P0, [R3+URZ+0xe0], R2 ;  /* 0x0000e002030085a7 */ /* 0x000ee400080010ff */
[----:B---3--:R-:W-:Y:S05]  /*88b0*/  @!P0 BRA `(.L_x_24) ;  /* 0xfffffffc00f08947 */ /* 0x008fea000383ffff */
[----:B------:R-:W-:Y:S05]  /*88c0*/  BRA `(.L_x_136) ;  /* 0xffffff9000687947 */ /* 0x000fea000383ffff */
.L_x_27:
[----:B-1----:R-:W-:-:S07]  /*88d0*/  MOV R0, UR7 ;  /* 0x0000000700007c02 */ /* 0x002fce0008000f00 */
.L_x_137:
[----:B-1----:R1:W2:Y:S02]  /*88e0*/  SYNCS.PHASECHK.TRANS64.TRYWAIT P0, [R0+URZ+0x18], R3 ;  /* 0x00001803000075a7 */ /* 0x0022a400080011ff */
[----:B--2---:R-:W-:Y:S05]  /*88f0*/  @!P0 NANOSLEEP.SYNCS 0x989680 ;  /* 0x009896800000895d */ /* 0x004fea0003900000 */
[----:B------:R-:W2:Y:S02]  /*8900*/  @!P0 SYNCS.PHASECHK.TRANS64 P0, [R0+URZ+0x18], R3 ;  /* 0x00001803000085a7 */ /* 0x000ea400080010ff */
[----:B--2---:R-:W-:Y:S05]  /*8910*/  @!P0 BRA `(.L_x_137) ;  /* 0xfffffffc00f08947 */ /* 0x004fea000383ffff */
[----:B------:R-:W-:Y:S05]  /*8920*/  BRA `(.L_x_26) ;  /* 0xffffff9000c07947 */ /* 0x000fea000383ffff */
.L_x_36:
[----:B-1----:R-:W-:-:S07]  /*8930*/  MOV R0, UR7 ;  /* 0x0000000700007c02 */ /* 0x002fce0008000f00 */
.L_x_138:
[----:B-1----:R1:W2:Y:S02]  /*8940*/  SYNCS.PHASECHK.TRANS64.TRYWAIT P0, [R0+URZ+0x18], R3 ;  /* 0x00001803000075a7 */ /* 0x0022a400080011ff */
[----:B--2---:R-:W-:Y:S05]  /*8950*/  @!P0 NANOSLEEP.SYNCS 0x989680 ;  /* 0x009896800000895d */ /* 0x004fea0003900000 */
[----:B------:R-:W2:Y:S02]  /*8960*/  @!P0 SYNCS.PHASECHK.TRANS64 P0, [R0+URZ+0x18], R3 ;  /* 0x00001803000085a7 */ /* 0x000ea400080010ff */
[----:B--2---:R-:W-:Y:S05]  /*8970*/  @!P0 BRA `(.L_x_138) ;  /* 0xfffffffc00f08947 */ /* 0x004fea000383ffff */
[----:B------:R-:W-:Y:S05]  /*8980*/  BRA `(.L_x_35) ;  /* 0xffffff98001c7947 */ /* 0x000fea000383ffff */
.L_x_43:
[----:B-1----:R1:W4:Y:S02]  /*8990*/  SYNCS.PHASECHK.TRANS64.TRYWAIT P0, [R3+URZ+0x70], R0 ;  /* 0x00007000030075a7 */ /* 0x00232400080011ff */
[----:B----4-:R-:W-:Y:S05]  /*89a0*/  @!P0 NANOSLEEP.SYNCS 0x989680 ;  /* 0x009896800000895d */ /* 0x010fea0003900000 */
[----:B------:R-:W4:Y:S02]  /*89b0*/  @!P0 SYNCS.PHASECHK.TRANS64 P0, [R3+URZ+0x70], R0 ;  /* 0x00007000030085a7 */ /* 0x000f2400080010ff */
[----:B----4-:R-:W-:Y:S05]  /*89c0*/  @!P0 BRA `(.L_x_43) ;  /* 0xfffffffc00f08947 */ /* 0x010fea000383ffff */
[----:B------:R-:W-:Y:S05]  /*89d0*/  BRA `(.L_x_139) ;  /* 0xffffff9c00587947 */ /* 0x000fea000383ffff */
.L_x_47:
[----:B-1----:R-:W-:-:S07]  /*89e0*/  MOV R0, UR4 ;  /* 0x0000000400007c02 */ /* 0x002fce0008000f00 */
.L_x_140:
[----:B-1----:R1:W2:Y:S02]  /*89f0*/  SYNCS.PHASECHK.TRANS64.TRYWAIT P0, [R0+URZ], R3 ;  /* 0x00000003000075a7 */ /* 0x0022a400080011ff */
[----:B--2---:R-:W-:Y:S05]  /*8a00*/  @!P0 NANOSLEEP.SYNCS 0x989680 ;  /* 0x009896800000895d */ /* 0x004fea0003900000 */
[----:B------:R-:W2:Y:S02]  /*8a10*/  @!P0 SYNCS.PHASECHK.TRANS64 P0, [R0+URZ], R3 ;  /* 0x00000003000085a7 */ /* 0x000ea400080010ff */
[----:B--2---:R-:W-:Y:S05]  /*8a20*/  @!P0 BRA `(.L_x_140) ;  /* 0xfffffffc00f08947 */ /* 0x004fea000383ffff */
[----:B------:R-:W-:Y:S05]  /*8a30*/  BRA `(.L_x_141) ;  /* 0xffffffa400047947 */ /* 0x000fea000383ffff */
.L_x_48:
[----:B------:R-:W-:-:S07]  /*8a40*/  MOV R0, UR5 ;  /* 0x0000000500007c02 */ /* 0x000fce0008000f00 */
.L_x_142:
[----:B-1----:R1:W2:Y:S02]  /*8a50*/  SYNCS.PHASECHK.TRANS64.TRYWAIT P0, [R0+URZ], R3 ;  /* 0x00000003000075a7 */ /* 0x0022a400080011ff */
[----:B--2---:R-:W-:Y:S05]  /*8a60*/  @!P0 NANOSLEEP.SYNCS 0x989680 ;  /* 0x009896800000895d */ /* 0x004fea0003900000 */
[----:B------:R-:W2:Y:S02]  /*8a70*/  @!P0 SYNCS.PHASECHK.TRANS64 P0, [R0+URZ], R3 ;  /* 0x00000003000085a7 */ /* 0x000ea400080010ff */
[----:B--2---:R-:W-:Y:S05]  /*8a80*/  @!P0 BRA `(.L_x_142) ;  /* 0xfffffffc00f08947 */ /* 0x004fea000383ffff */
[----:B------:R-:W-:Y:S05]  /*8a90*/  BRA `(.L_x_143) ;  /* 0xffffffa400107947 */ /* 0x000fea000383ffff */
.L_x_51:
[----:B-1----:R1:W2:Y:S02]  /*8aa0*/  SYNCS.PHASECHK.TRANS64.TRYWAIT P0, [R0+URZ+0xd0], R9 ;  /* 0x0000d009000075a7 */ /* 0x0022a400080011ff */
[----:B--2---:R-:W-:Y:S05]  /*8ab0*/  @!P0 NANOSLEEP.SYNCS 0x989680 ;  /* 0x009896800000895d */ /* 0x004fea0003900000 */
[----:B------:R-:W2:Y:S02]  /*8ac0*/  @!P0 SYNCS.PHASECHK.TRANS64 P0, [R0+URZ+0xd0], R9 ;  /* 0x0000d009000085a7 */ /* 0x000ea400080010ff */
[----:B--2---:R-:W-:Y:S05]  /*8ad0*/  @!P0 BRA `(.L_x_51) ;  /* 0xfffffffc00f08947 */ /* 0x004fea000383ffff */
[----:B------:R-:W-:Y:S05]  /*8ae0*/  BRA `(.L_x_144) ;  /* 0xffffffa400707947 */ /* 0x000fea000383ffff */
.L_x_52:
[----:B------:R-:W-:-:S07]  /*8af0*/  MOV R0, UR4 ;  /* 0x0000000400007c02 */ /* 0x000fce0008000f00 */
.L_x_145:
[----:B-1----:R1:W2:Y:S02]  /*8b00*/  SYNCS.PHASECHK.TRANS64.TRYWAIT P0, [R0+URZ+0x80], R11 ;  /* 0x0000800b000075a7 */ /* 0x0022a400080011ff */
[----:B--2---:R-:W-:Y:S05]  /*8b10*/  @!P0 NANOSLEEP.SYNCS 0x989680 ;  /* 0x009896800000895d */ /* 0x004fea0003900000 */
[----:B------:R-:W2:Y:S02]  /*8b20*/  @!P0 SYNCS.PHASECHK.TRANS64 P0, [R0+URZ+0x80], R11 ;  /* 0x0000800b000085a7 */ /* 0x000ea400080010ff */
[----:B--2---:R-:W-:Y:S05]  /*8b30*/  @!P0 BRA `(.L_x_145) ;  /* 0xfffffffc00f08947 */ /* 0x004fea000383ffff */
[----:B------:R-:W-:Y:S05]  /*8b40*/  BRA `(.L_x_146) ;  /* 0xffffffa400807947 */ /* 0x000fea000383ffff */
.L_x_53:
[----:B-1----:R1:W2:Y:S02]  /*8b50*/  SYNCS.PHASECHK.TRANS64.TRYWAIT P1, [R0+URZ+0x70], R9 ;  /* 0x00007009000075a7 */ /* 0x0022a400080211ff */
[----:B--2---:R-:W-:Y:S05]  /*8b60*/  @!P1 NANOSLEEP.SYNCS 0x989680 ;  /* 0x009896800000995d */ /* 0x004fea0003900000 */
[----:B------:R-:W2:Y:S02]  /*8b70*/  @!P1 SYNCS.PHASECHK.TRANS64 P1, [R0+URZ+0x70], R9 ;  /* 0x00007009000095a7 */ /* 0x000ea400080210ff */
[----:B--2---:R-:W-:Y:S05]  /*8b80*/  @!P1 BRA `(.L_x_53) ;  /* 0xfffffffc00f09947 */ /* 0x004fea000383ffff */
[----:B------:R-:W-:Y:S05]  /*8b90*/  BRA `(.L_x_147) ;  /* 0xffffffa400b07947 */ /* 0x000fea000383ffff */
.L_x_56:
[----:B------:R-:W-:-:S07]  /*8ba0*/  MOV R0, UR4 ;  /* 0x0000000400007c02 */ /* 0x000fce0008000f00 */
.L_x_148:
[----:B-1----:R1:W2:Y:S02]  /*8bb0*/  SYNCS.PHASECHK.TRANS64.TRYWAIT P0, [R0+URZ+0x80], R3 ;  /* 0x00008003000075a7 */ /* 0x0022a400080011ff */
[----:B--2---:R-:W-:Y:S05]  /*8bc0*/  @!P0 NANOSLEEP.SYNCS 0x989680 ;  /* 0x009896800000895d */ /* 0x004fea0003900000 */
[----:B------:R-:W2:Y:S02]  /*8bd0*/  @!P0 SYNCS.PHASECHK.TRANS64 P0, [R0+URZ+0x80], R3 ;  /* 0x00008003000085a7 */ /* 0x000ea400080010ff */
[----:B--2---:R-:W-:Y:S05]  /*8be0*/  @!P0 BRA `(.L_x_148) ;  /* 0xfffffffc00f08947 */ /* 0x004fea000383ffff */
[----:B------:R-:W-:Y:S05]  /*8bf0*/  BRA `(.L_x_55) ;  /* 0xffffffa800047947 */ /* 0x000fea000383ffff */
.L_x_65:
[----:B-1----:R-:W-:-:S04]  /*8c00*/  MOV R7, UR5 ;  /* 0x0000000500077c02 */ /* 0x002fc80008000f00 */
[----:B------:R1:W2:Y:S03]  /*8c10*/  SYNCS.PHASECHK.TRANS64.TRYWAIT P0, [R7+URZ+0x8], R8 ;  /* 0x00000808070075a7 */ /* 0x0002a600080011ff */
[----:B--2---:R-:W-:Y:S05]  /*8c20*/  @!P0 NANOSLEEP.SYNCS 0x989680 ;  /* 0x009896800000895d */ /* 0x004fea0003900000 */
[----:B------:R-:W2:Y:S02]  /*8c30*/  @!P0 SYNCS.PHASECHK.TRANS64 P0, [R7+URZ+0x8], R8 ;  /* 0x00000808070085a7 */ /* 0x000ea400080010ff */
[----:B--2---:R-:W-:Y:S05]  /*8c40*/  @!P0 BRA `(.L_x_65) ;  /* 0xfffffffc00ec8947 */ /* 0x004fea000383ffff */
[----:B------:R-:W-:Y:S05]  /*8c50*/  BRA `(.L_x_64) ;  /* 0xffffffa800c07947 */ /* 0x000fea000383ffff */
.L_x_67:
[----:B------:R-:W-:Y:S01]  /*8c60*/  BSSY B0, `(.L_x_149) ;  /* 0x0000006000007945 */ /* 0x000fe20003800000 */
[----:B------:R-:W-:-:S07]  /*8c70*/  MOV R15, 0xffffffff ;  /* 0xffffffff000f7802 */ /* 0x000fce0000000f00 */
[----:B-1---5:R-:W-:Y:S05]  /*8c80*/  WARPSYNC.COLLECTIVE R15, `(.L_x_150) ;  /* 0x000000000f0c7348 */ /* 0x022fea0003c00000 */
[----:B------:R-:W-:Y:S02]  /*8c90*/  ELECT P6, UR79, PT ;  /* 0x00000000004f782f */ /* 0x000fe400038c0000 */
[----:B------:R-:W-:Y:S01]  /*8ca0*/  MOV R14, UR79 ;  /* 0x0000004f000e7c02 */ /* 0x000fe20008000f00 */
[----:B-1---5:R-:W-:Y:S10]  /*8cb0*/  ENDCOLLECTIVE ;  /* 0x000000000000791b */ /* 0x022ff40003800000 */
.L_x_150:
[----:B------:R-:W-:Y:S05]  /*8cc0*/  BSYNC B0 ;  /* 0x0000000000007941 */ /* 0x000fea0003800000 */
.L_x_149:
[----:B------:R-:W-:Y:S01]  /*8cd0*/  PLOP3.LUT P0, PT, P6, PT, PT, 0x80, 0x8 ;  /* 0x000000000008781c */ /* 0x000fe2000370f070 */
[----:B------:R-:W-:-:S12]  /*8ce0*/  BRA `(.L_x_151) ;  /* 0xffffffa800f07947 */ /* 0x000fd8000383ffff */
.L_x_69:
[----:B-1----:R-:W-:-:S04]  /*8cf0*/  MOV R5, UR5 ;  /* 0x0000000500057c02 */ /* 0x002fc80008000f00 */
[----:B------:R1:W2:Y:S03]  /*8d00*/  SYNCS.PHASECHK.TRANS64.TRYWAIT P0, [R5+URZ+0x8], R6 ;  /* 0x00000806050075a7 */ /* 0x0002a600080011ff */
[----:B--2---:R-:W-:Y:S05]  /*8d10*/  @!P0 NANOSLEEP.SYNCS 0x989680 ;  /* 0x009896800000895d */ /* 0x004fea0003900000 */
[----:B------:R-:W2:Y:S02]  /*8d20*/  @!P0 SYNCS.PHASECHK.TRANS64 P0, [R5+URZ+0x8], R6 ;  /* 0x00000806050085a7 */ /* 0x000ea400080010ff */
[----:B--2---:R-:W-:Y:S05]  /*8d30*/  @!P0 BRA `(.L_x_69) ;  /* 0xfffffffc00ec8947 */ /* 0x004fea000383ffff */
[----:B------:R-:W-:Y:S05]  /*8d40*/  BRA `(.L_x_68) ;  /* 0xffffffa800f47947 */ /* 0x000fea000383ffff */
.L_x_70:
[----:B-1----:R1:W2:Y:S02]  /*8d50*/  SYNCS.PHASECHK.TRANS64.TRYWAIT P0, [R3+URZ+0x70], R4 ;  /* 0x00007004030075a7 */ /* 0x0022a400080011ff */
[----:B--2---:R-:W-:Y:S05]  /*8d60*/  @!P0 NANOSLEEP.SYNCS 0x989680 ;  /* 0x009896800000895d */ /* 0x004fea0003900000 */
[----:B------:R-:W2:Y:S02]  /*8d70*/  @!P0 SYNCS.PHASECHK.TRANS64 P0, [R3+URZ+0x70], R4 ;  /* 0x00007004030085a7 */ /* 0x000ea400080010ff */
[----:B--2---:R-:W-:Y:S05]  /*8d80*/  @!P0 BRA `(.L_x_70) ;  /* 0xfffffffc00f08947 */ /* 0x004fea000383ffff */
[----:B------:R-:W-:Y:S05]  /*8d90*/  BRA `(.L_x_152) ;  /* 0xffffffb000047947 */ /* 0x000fea000383ffff */
.L_x_72:
[----:B------:R-:W-:-:S13]  /*8da0*/  R2UR UR4, R4 ;  /* 0x00000000040472ca */ /* 0x000fda00000e0000 */
[----:B------:R-:W-:-:S07]  /*8db0*/  MOV R3, UR4 ;  /* 0x0000000400037c02 */ /* 0x000fce0008000f00 */
.L_x_153:
[----:B-1----:R1:W2:Y:S02]  /*8dc0*/  SYNCS.PHASECHK.TRANS64.TRYWAIT P0, [R3+URZ+0xb0], R6 ;  /* 0x0000b006030075a7 */ /* 0x0022a400080011ff */
[----:B--2---:R-:W-:Y:S05]  /*8dd0*/  @!P0 NANOSLEEP.SYNCS 0x989680 ;  /* 0x009896800000895d */ /* 0x004fea0003900000 */
[----:B------:R-:W2:Y:S02]  /*8de0*/  @!P0 SYNCS.PHASECHK.TRANS64 P0, [R3+URZ+0xb0], R6 ;  /* 0x0000b006030085a7 */ /* 0x000ea400080010ff */
[----:B--2---:R-:W-:Y:S05]  /*8df0*/  @!P0 BRA `(.L_x_153) ;  /* 0xfffffffc00f08947 */ /* 0x004fea000383ffff */
[----:B------:R-:W-:Y:S05]  /*8e00*/  BRA `(.L_x_154) ;  /* 0xffffffb000587947 */ /* 0x000fea000383ffff */
.L_x_75:
[----:B------:R-:W-:Y:S07]  /*8e10*/  MOV R3, UR5 ;  /* 0x0000000500037c02 */ /* 0x000fee0008000f00 */
.L_x_155:
[----:B-1----:R1:W2:Y:S02]  /*8e20*/  SYNCS.PHASECHK.TRANS64.TRYWAIT P0, [R3+URZ], R6 ;  /* 0x00000006030075a7 */ /* 0x0022a400080011ff */
[----:B--2---:R-:W-:Y:S05]  /*8e30*/  @!P0 NANOSLEEP.SYNCS 0x989680 ;  /* 0x009896800000895d */ /* 0x004fea0003900000 */
[----:B------:R-:W2:Y:S02]  /*8e40*/  @!P0 SYNCS.PHASECHK.TRANS64 P0, [R3+URZ], R6 ;  /* 0x00000006030085a7 */ /* 0x000ea400080010ff */
[----:B--2---:R-:W-:Y:S05]  /*8e50*/  @!P0 BRA `(.L_x_155) ;  /* 0xfffffffc00f08947 */ /* 0x004fea000383ffff */
[----:B------:R-:W-:Y:S05]  /*8e60*/  BRA `(.L_x_74) ;  /* 0xffffffb000707947 */ /* 0x000fea000383ffff */
.L_x_79:
[----:B--2---:R-:W-:-:S07]  /*8e70*/  MOV R2, UR4 ;  /* 0x0000000400027c02 */ /* 0x004fce0008000f00 */
.L_x_156:
[----:B-1----:R1:W2:Y:S02]  /*8e80*/  SYNCS.PHASECHK.TRANS64.TRYWAIT P0, [R2+URZ], R3 ;  /* 0x00000003020075a7 */ /* 0x0022a400080011ff */
[----:B--2---:R-:W-:Y:S05]  /*8e90*/  @!P0 NANOSLEEP.SYNCS 0x989680 ;  /* 0x009896800000895d */ /* 0x004fea0003900000 */
[----:B------:R-:W2:Y:S02]  /*8ea0*/  @!P0 SYNCS.PHASECHK.TRANS64 P0, [R2+URZ], R3 ;  /* 0x00000003020085a7 */ /* 0x000ea400080010ff */
[----:B--2---:R-:W-:Y:S05]  /*8eb0*/  @!P0 BRA `(.L_x_156) ;  /* 0xfffffffc00f08947 */ /* 0x004fea000383ffff */
[----:B------:R-:W-:Y:S05]  /*8ec0*/  BRA `(.L_x_157) ;  /* 0xffffffb800887947 */ /* 0x000fea000383ffff */
.L_x_80:
[----:B--2---:R-:W-:-:S07]  /*8ed0*/  MOV R2, UR5 ;  /* 0x0000000500027c02 */ /* 0x004fce0008000f00 */
.L_x_158:
[----:B-1----:R1:W2:Y:S02]  /*8ee0*/  SYNCS.PHASECHK.TRANS64.TRYWAIT P0, [R2+URZ], R5 ;  /* 0x00000005020075a7 */ /* 0x0022a400080011ff */
[----:B--2---:R-:W-:Y:S05]  /*8ef0*/  @!P0 NANOSLEEP.SYNCS 0x989680 ;  /* 0x009896800000895d */ /* 0x004fea0003900000 */
[----:B------:R-:W2:Y:S02]  /*8f00*/  @!P0 SYNCS.PHASECHK.TRANS64 P0, [R2+URZ], R5 ;  /* 0x00000005020085a7 */ /* 0x000ea400080010ff */
[----:B--2---:R-:W-:Y:S05]  /*8f10*/  @!P0 BRA `(.L_x_158) ;  /* 0xfffffffc00f08947 */ /* 0x004fea000383ffff */
[----:B------:R-:W-:Y:S05]  /*8f20*/  BRA `(.L_x_159) ;  /* 0xffffffb800987947 */ /* 0x000fea000383ffff */
.L_x_81:
[----:B--2---:R-:W-:-:S07]  /*8f30*/  MOV R2, UR5 ;  /* 0x0000000500027c02 */ /* 0x004fce0008000f00 */
.L_x_160:
[----:B-1----:R1:W2:Y:S02]  /*8f40*/  SYNCS.PHASECHK.TRANS64.TRYWAIT P0, [R2+URZ], R5 ;  /* 0x00000005020075a7 */ /* 0x0022a400080011ff */
[----:B--2---:R-:W-:Y:S05]  /*8f50*/  @!P0 NANOSLEEP.SYNCS 0x989680 ;  /* 0x009896800000895d */ /* 0x004fea0003900000 */
[----:B------:R-:W2:Y:S02]  /*8f60*/  @!P0 SYNCS.PHASECHK.TRANS64 P0, [R2+URZ], R5 ;  /* 0x00000005020085a7 */ /* 0x000ea400080010ff */
[----:B--2---:R-:W-:Y:S05]  /*8f70*/  @!P0 BRA `(.L_x_160) ;  /* 0xfffffffc00f08947 */ /* 0x004fea000383ffff */
[----:B------:R-:W-:Y:S05]  /*8f80*/  BRA `(.L_x_161) ;  /* 0xffffffb800a47947 */ /* 0x000fea000383ffff */
.L_x_84:
[----:B------:R-:W-:-:S07]  /*8f90*/  MOV R2, UR62 ;  /* 0x0000003e00027c02 */ /* 0x000fce0008000f00 */
.L_x_162:
[----:B-1----:R1:W2:Y:S02]  /*8fa0*/  SYNCS.PHASECHK.TRANS64.TRYWAIT P1, [R2+URZ+0xf0], R3 ;  /* 0x0000f003020075a7 */ /* 0x0022a400080211ff */
[----:B--2---:R-:W-:Y:S05]  /*8fb0*/  @!P1 NANOSLEEP.SYNCS 0x989680 ;  /* 0x009896800000995d */ /* 0x004fea0003900000 */
[----:B------:R-:W2:Y:S02]  /*8fc0*/  @!P1 SYNCS.PHASECHK.TRANS64 P1, [R2+URZ+0xf0], R3 ;  /* 0x0000f003020095a7 */ /* 0x000ea400080210ff */
[----:B--2---:R-:W-:Y:S05]  /*8fd0*/  @!P1 BRA `(.L_x_162) ;  /* 0xfffffffc00f09947 */ /* 0x004fea000383ffff */
[----:B------:R-:W-:Y:S05]  /*8fe0*/  BRA `(.L_x_163) ;  /* 0xffffffb800f47947 */ /* 0x000fea000383ffff */
.L_x_89:
[----:B---3--:R3:W1:Y:S02]  /*8ff0*/  SYNCS.PHASECHK.TRANS64.TRYWAIT P0, [R12+URZ+0x70], R9 ;  /* 0x000070090c0075a7 */ /* 0x00866400080011ff */
[----:B-1----:R-:W-:Y:S05]  /*9000*/  @!P0 NANOSLEEP.SYNCS 0x989680 ;  /* 0x009896800000895d */ /* 0x002fea0003900000 */
[----:B------:R-:W1:Y:S02]  /*9010*/  @!P0 SYNCS.PHASECHK.TRANS64 P0, [R12+URZ+0x70], R9 ;  /* 0x000070090c0085a7 */ /* 0x000e6400080010ff */
[----:B-1----:R-:W-:Y:S05]  /*9020*/  @!P0 BRA `(.L_x_89) ;  /* 0xfffffffc00f08947 */ /* 0x002fea000383ffff */
[----:B------:R-:W-:Y:S05]  /*9030*/  BRA `(.L_x_164) ;  /* 0xffffffc000147947 */ /* 0x000fea000383ffff */
.L_x_92:
[----:B------:R-:W-:Y:S07]  /*9040*/  MOV R0, UR29 ;  /* 0x0000001d00007c02 */ /* 0x000fee0008000f00 */
.L_x_165:
[----:B-1----:R1:W2:Y:S02]  /*9050*/  SYNCS.PHASECHK.TRANS64.TRYWAIT P2, [R0+URZ+0x68], R9 ;  /* 0x00006809000075a7 */ /* 0x0022a400080411ff */
[----:B--2---:R-:W-:Y:S05]  /*9060*/  @!P2 NANOSLEEP.SYNCS 0x989680 ;  /* 0x009896800000a95d */ /* 0x004fea0003900000 */
[----:B------:R-:W2:Y:S02]  /*9070*/  @!P2 SYNCS.PHASECHK.TRANS64 P2, [R0+URZ+0x68], R9 ;  /* 0x000068090000a5a7 */ /* 0x000ea400080410ff */
[----:B--2---:R-:W-:Y:S05]  /*9080*/  @!P2 BRA `(.L_x_165) ;  /* 0xfffffffc00f0a947 */ /* 0x004fea000383ffff */
[----:B------:R-:W-:Y:S05]  /*9090*/  BRA `(.L_x_91) ;  /* 0xffffffc400787947 */ /* 0x000fea000383ffff */
.L_x_95:
[----:B------:R-:W-:Y:S07]  /*90a0*/  MOV R0, UR4 ;  /* 0x0000000400007c02 */ /* 0x000fee0008000f00 */
.L_x_166:
[----:B-1----:R1:W2:Y:S02]  /*90b0*/  SYNCS.PHASECHK.TRANS64.TRYWAIT P0, [R0+URZ+0x48], R9 ;  /* 0x00004809000075a7 */ /* 0x0022a400080011ff */
[----:B--2---:R-:W-:Y:S05]  /*90c0*/  @!P0 NANOSLEEP.SYNCS 0x989680 ;  /* 0x009896800000895d */ /* 0x004fea0003900000 */
[----:B------:R-:W2:Y:S02]  /*90d0*/  @!P0 SYNCS.PHASECHK.TRANS64 P0, [R0+URZ+0x48], R9 ;  /* 0x00004809000085a7 */ /* 0x000ea400080010ff */
[----:B--2---:R-:W-:Y:S05]  /*90e0*/  @!P0 BRA `(.L_x_166) ;  /* 0xfffffffc00f08947 */ /* 0x004fea000383ffff */
[----:B------:R-:W-:Y:S05]  /*90f0*/  BRA `(.L_x_167) ;  /* 0xffffffc400d87947 */ /* 0x000fea000383ffff */
.L_x_96:
[----:B------:R-:W-:Y:S07]  /*9100*/  MOV R9, UR5 ;  /* 0x0000000500097c02 */ /* 0x000fee0008000f00 */
.L_x_168:
[----:B-1----:R1:W2:Y:S02]  /*9110*/  SYNCS.PHASECHK.TRANS64.TRYWAIT P0, [R9+URZ+0x48], R6 ;  /* 0x00004806090075a7 */ /* 0x0022a400080011ff */
[----:B--2---:R-:W-:Y:S05]  /*9120*/  @!P0 NANOSLEEP.SYNCS 0x989680 ;  /* 0x009896800000895d */ /* 0x004fea0003900000 */
[----:B------:R-:W2:Y:S02]  /*9130*/  @!P0 SYNCS.PHASECHK.TRANS64 P0, [R9+URZ+0x48], R6 ;  /* 0x00004806090085a7 */ /* 0x000ea400080010ff */
[----:B--2---:R-:W-:Y:S05]  /*9140*/  @!P0 BRA `(.L_x_168) ;  /* 0xfffffffc00f08947 */ /* 0x004fea000383ffff */
[----:B------:R-:W-:Y:S05]  /*9150*/  BRA `(.L_x_169) ;  /* 0xffffffc800507947 */ /* 0x000fea000383ffff */
.L_x_98:
[----:B------:R-:W-:-:S07]  /*9160*/  MOV R0, UR4 ;  /* 0x0000000400007c02 */ /* 0x000fce0008000f00 */
.L_x_170:
[----:B-1----:R1:W2:Y:S02]  /*9170*/  SYNCS.PHASECHK.TRANS64.TRYWAIT P0, [R0+URZ], R3 ;  /* 0x00000003000075a7 */ /* 0x0022a400080011ff */
[----:B--2---:R-:W-:Y:S05]  /*9180*/  @!P0 NANOSLEEP.SYNCS 0x989680 ;  /* 0x009896800000895d */ /* 0x004fea0003900000 */
[----:B------:R-:W2:Y:S02]  /*9190*/  @!P0 SYNCS.PHASECHK.TRANS64 P0, [R0+URZ], R3 ;  /* 0x00000003000085a7 */ /* 0x000ea400080010ff */
[----:B--2---:R-:W-:Y:S05]  /*91a0*/  @!P0 BRA `(.L_x_170) ;  /* 0xfffffffc00f08947 */ /* 0x004fea000383ffff */
[----:B------:R-:W-:Y:S05]  /*91b0*/  BRA `(.L_x_171) ;  /* 0xffffffcc00007947 */ /* 0x000fea000383ffff */
.L_x_99:
[----:B------:R-:W-:-:S07]  /*91c0*/  MOV R0, UR5 ;  /* 0x0000000500007c02 */ /* 0x000fce0008000f00 */
.L_x_172:
[----:B-1----:R1:W2:Y:S02]  /*91d0*/  SYNCS.PHASECHK.TRANS64.TRYWAIT P0, [R0+URZ], R3 ;  /* 0x00000003000075a7 */ /* 0x0022a400080011ff */
[----:B--2---:R-:W-:Y:S05]  /*91e0*/  @!P0 NANOSLEEP.SYNCS 0x989680 ;  /* 0x009896800000895d */ /* 0x004fea0003900000 */
[----:B------:R-:W2:Y:S02]  /*91f0*/  @!P0 SYNCS.PHASECHK.TRANS64 P0, [R0+URZ], R3 ;  /* 0x00000003000085a7 */ /* 0x000ea400080010ff */
[----:B--2---:R-:W-:Y:S05]  /*9200*/  @!P0 BRA `(.L_x_172) ;  /* 0xfffffffc00f08947 */ /* 0x004fea000383ffff */
[----:B------:R-:W-:Y:S05]  /*9210*/  BRA `(.L_x_173) ;  /* 0xffffffcc000c7947 */ /* 0x000fea000383ffff */
.L_x_101:
[----:B-1----:R1:W2:Y:S02]  /*9220*/  SYNCS.PHASECHK.TRANS64.TRYWAIT P0, [R3+URZ+0x70], R0 ;  /* 0x00007000030075a7 */ /* 0x0022a400080011ff */
[----:B--2---:R-:W-:Y:S05]  /*9230*/  @!P0 NANOSLEEP.SYNCS 0x989680 ;  /* 0x009896800000895d */ /* 0x004fea0003900000 */
[----:B------:R-:W2:Y:S02]  /*9240*/  @!P0 SYNCS.PHASECHK.TRANS64 P0, [R3+URZ+0x70], R0 ;  /* 0x00007000030085a7 */ /* 0x000ea400080010ff */
[----:B--2---:R-:W-:Y:S05]  /*9250*/  @!P0 BRA `(.L_x_101) ;  /* 0xfffffffc00f08947 */ /* 0x004fea000383ffff */
[----:B------:R-:W-:Y:S05]  /*9260*/  BRA `(.L_x_174) ;  /* 0xffffffd000087947 */ /* 0x000fea000383ffff */
.L_x_111:
[----:B-1----:R1:W2:Y:S02]  /*9270*/  SYNCS.PHASECHK.TRANS64.TRYWAIT P1, [R0+URZ+0x30], R3 ;  /* 0x00003003000075a7 */ /* 0x0022a400080211ff */
[----:B--2---:R-:W-:Y:S05]  /*9280*/  @!P1 NANOSLEEP.SYNCS 0x989680 ;  /* 0x009896800000995d */ /* 0x004fea0003900000 */
[----:B------:R-:W2:Y:S02]  /*9290*/  @!P1 SYNCS.PHASECHK.TRANS64 P1, [R0+URZ+0x30], R3 ;  /* 0x00003003000095a7 */ /* 0x000ea400080210ff */
[----:B--2---:R-:W-:Y:S05]  /*92a0*/  @!P1 BRA `(.L_x_111) ;  /* 0xfffffffc00f09947 */ /* 0x004fea000383ffff */
[----:B------:R-:W-:Y:S05]  /*92b0*/  BRA `(.L_x_110) ;  /* 0xffffffdc00a07947 */ /* 0x000fea000383ffff */
.L_x_113:
[----:B-1----:R1:W4:Y:S02]  /*92c0*/  SYNCS.PHASECHK.TRANS64.TRYWAIT P0, [R75+URZ+0x90], R2 ;  /* 0x000090024b0075a7 */ /* 0x00232400080011ff */
[----:B----4-:R-:W-:Y:S05]  /*92d0*/  @!P0 NANOSLEEP.SYNCS 0x989680 ;  /* 0x009896800000895d */ /* 0x010fea0003900000 */
[----:B------:R-:W4:Y:S02]  /*92e0*/  @!P0 SYNCS.PHASECHK.TRANS64 P0, [R75+URZ+0x90], R2 ;  /* 0x000090024b0085a7 */ /* 0x000f2400080010ff */
[----:B----4-:R-:W-:Y:S05]  /*92f0*/  @!P0 BRA `(.L_x_113) ;  /* 0xfffffffc00f08947 */ /* 0x010fea000383ffff */
[----:B------:R-:W-:Y:S05]  /*9300*/  BRA `(.L_x_112) ;  /* 0xffffffdc00d87947 */ /* 0x000fea000383ffff */
.L_x_124:
[----:B-1----:R1:W3:Y:S02]  /*9310*/  SYNCS.PHASECHK.TRANS64.TRYWAIT P0, [R2+URZ+0x30], R5 ;  /* 0x00003005020075a7 */ /* 0x0022e400080011ff */
[----:B---3--:R-:W-:Y:S05]  /*9320*/  @!P0 NANOSLEEP.SYNCS 0x989680 ;  /* 0x009896800000895d */ /* 0x008fea0003900000 */
[----:B------:R-:W3:Y:S02]  /*9330*/  @!P0 SYNCS.PHASECHK.TRANS64 P0, [R2+URZ+0x30], R5 ;  /* 0x00003005020085a7 */ /* 0x000ee400080010ff */
[----:B---3--:R-:W-:Y:S05]  /*9340*/  @!P0 BRA `(.L_x_124) ;  /* 0xfffffffc00f08947 */ /* 0x008fea000383ffff */
[----:B------:R-:W-:Y:S05]  /*9350*/  BRA `(.L_x_123) ;  /* 0xffffffe8001c7947 */ /* 0x000fea000383ffff */
        .weak           $__internal_0_$__cuda_sm10x_tcgen05_guardrail_trap_col_being_dealloced_not_returned_by_alloc
        .type           $__internal_0_$__cuda_sm10x_tcgen05_guardrail_trap_col_being_dealloced_not_returned_by_alloc,@function
        .size           $__internal_0_$__cuda_sm10x_tcgen05_guardrail_trap_col_being_dealloced_not_returned_by_alloc,($__internal_1_$__cuda_sm10x_tcgen05_guardrail_trap_phase_invalid_during_alloc - $__internal_0_$__cuda_sm10x_tcgen05_guardrail_trap_col_being_dealloced_not_returned_by_alloc)
$__internal_0_$__cuda_sm10x_tcgen05_guardrail_trap_col_being_dealloced_not_returned_by_alloc:
[----:B------:R-:W-:Y:S05]  /*9360*/  BPT.TRAP 0x1 ;  /* 0x000000040000795c */ /* 0x000fea0000300000 */
[----:B------:R-:W-:-:S04]  /*9370*/  HFMA2 R3, -RZ, RZ, 0, 0 ;  /* 0x00000000ff037431 */ /* 0x000fc800000001ff */
[----:B------:R-:W-:Y:S05]  /*9380*/  RET.REL.NODEC R2 `(_ZN7cutlass13device_kernelINS_4gemm6kernel13GemmUniversalIN4cute5tupleIJiiiiEEENS1_10collective13CollectiveMmaINS1_35MainloopSm100TmaUmmaWarpSpecializedILi3ELi2ELi4ENS5_IJNS4_1CILi2EEESB_NSA_ILi1EEEEEEEENS5_IJNSA_ILi128EEENSA_ILi64EEESF_EEENS_10tfloat32_tENS5_IJlSC_lEEESI_SJ_NS4_8TiledMMAINS4_8MMA_AtomIJNS4_23SM100_MMA_TF32_2x1SM_SSISI_SI_fLi128ELi64ELNS4_4UMMA5MajorE0ELSO_0ELNSN_7ScaleInE0ELSP_0EEEEEENS4_6LayoutINS5_IJSC_SC_SC_EEENS5_IJNSA_ILi0EEESU_SU_EEEEENS5_IJNS4_10UnderscoreESX_SX_EEEEENS4_28SM100_TMA_2SM_LOAD_MULTICASTENS4_14ComposedLayoutINS4_7SwizzleILi3ELi4ELi3EEENS4_18smem_ptr_flag_bitsILi32EEENSS_INS5_IJNSA_ILi8EEENSA_ILi32EEEEEENS5_IJS17_SC_EEEEEEEvNS4_8identityENS4_18SM100_TMA_2SM_LOADES1B_vS1C_EENS_8epilogue10collective18CollectiveEpilogueINS1F_23Sm100TmaWarpSpecializedILi3ELi2ELi16ELb1ELb0EEEJNS5_IJSG_SG_SF_EEENS5_IJNSS_ISG_SC_EENSS_INS5_IJNSA_ILi16EEESB_EEENS5_IJSC_S17_EEEEEEEESI_SJ_SI_SJ_NS1F_6fusion15FusionCallbacksIS1J_NS1R_17LinearCombinationISI_fSI_fLNS_15FloatRoundStyleE2EEES1K_S1Q_JEEENS4_5SM1004TMEM4LOAD26SM100_TMEM_LOAD_32dp32b16xENS4_13SM90_TMA_LOADENS11_INS12_ILi2ELi4ELi3EEES15_NSS_INS5_IJS16_S1M_EEENS5_IJS1M_SC_EEEEEEENS4_39AutoVectorizingCopyWithAssumedAlignmentILi128EEENS4_14SM90_TMA_STOREES26_S28_S28_EEEvvEEEEvNT_6ParamsE) ;  /* 0xffffff6c021c7950 */ /* 0x000fea0003c3ffff */
        .weak           $__internal_1_$__cuda_sm10x_tcgen05_guardrail_trap_phase_invalid_during_alloc
        .type           $__internal_1_$__cuda_sm10x_tcgen05_guardrail_trap_phase_invalid_during_alloc,@function
        .size           $__internal_1_$__cuda_sm10x_tcgen05_guardrail_trap_phase_invalid_during_alloc,($__internal_2_$__cuda_sm10x_tcgen05_guardrail_trap_unallocated_columns_being_dealloced - $__internal_1_$__cuda_sm10x_tcgen05_guardrail_trap_phase_invalid_during_alloc)
$__internal_1_$__cuda_sm10x_tcgen05_guardrail_trap_phase_invalid_during_alloc:
[----:B------:R-:W-:Y:S05]  /*9390*/  BPT.TRAP 0x1 ;  /* 0x000000040000795c */ /* 0x000fea0000300000 */
[----:B------:R-:W-:-:S04]  /*93a0*/  MOV R7, 0x0 ;  /* 0x0000000000077802 */ /* 0x000fc80000000f00 */
[----:B------:R-:W-:Y:S05]  /*93b0*/  RET.REL.NODEC R6 `(_ZN7cutlass13device_kernelINS_4gemm6kernel13GemmUniversalIN4cute5tupleIJiiiiEEENS1_10collective13CollectiveMmaINS1_35MainloopSm100TmaUmmaWarpSpecializedILi3ELi2ELi4ENS5_IJNS4_1CILi2EEESB_NSA_ILi1EEEEEEEENS5_IJNSA_ILi128EEENSA_ILi64EEESF_EEENS_10tfloat32_tENS5_IJlSC_lEEESI_SJ_NS4_8TiledMMAINS4_8MMA_AtomIJNS4_23SM100_MMA_TF32_2x1SM_SSISI_SI_fLi128ELi64ELNS4_4UMMA5MajorE0ELSO_0ELNSN_7ScaleInE0ELSP_0EEEEEENS4_6LayoutINS5_IJSC_SC_SC_EEENS5_IJNSA_ILi0EEESU_SU_EEEEENS5_IJNS4_10UnderscoreESX_SX_EEEEENS4_28SM100_TMA_2SM_LOAD_MULTICASTENS4_14ComposedLayoutINS4_7SwizzleILi3ELi4ELi3EEENS4_18smem_ptr_flag_bitsILi32EEENSS_INS5_IJNSA_ILi8EEENSA_ILi32EEEEEENS5_IJS17_SC_EEEEEEEvNS4_8identityENS4_18SM100_TMA_2SM_LOADES1B_vS1C_EENS_8epilogue10collective18CollectiveEpilogueINS1F_23Sm100TmaWarpSpecializedILi3ELi2ELi16ELb1ELb0EEEJNS5_IJSG_SG_SF_EEENS5_IJNSS_ISG_SC_EENSS_INS5_IJNSA_ILi16EEESB_EEENS5_IJSC_S17_EEEEEEEESI_SJ_SI_SJ_NS1F_6fusion15FusionCallbacksIS1J_NS1R_17LinearCombinationISI_fSI_fLNS_15FloatRoundStyleE2EEES1K_S1Q_JEEENS4_5SM1004TMEM4LOAD26SM100_TMEM_LOAD_32dp32b16xENS4_13SM90_TMA_LOADENS11_INS12_ILi2ELi4ELi3EEES15_NSS_INS5_IJS16_S1M_EEENS5_IJS1M_SC_EEEEEEENS4_39AutoVectorizingCopyWithAssumedAlignmentILi128EEENS4_14SM90_TMA_STOREES26_S28_S28_EEEvvEEEEvNT_6ParamsE) ;  /* 0xffffff6c06107950 */ /* 0x000fea0003c3ffff */
        .weak           $__internal_2_$__cuda_sm10x_tcgen05_guardrail_trap_unallocated_columns_being_dealloced
        .type           $__internal_2_$__cuda_sm10x_tcgen05_guardrail_trap_unallocated_columns_being_dealloced,@function
        .size           $__internal_2_$__cuda_sm10x_tcgen05_guardrail_trap_unallocated_columns_being_dealloced,(.L_x_176 - $__internal_2_$__cuda_sm10x_tcgen05_guardrail_trap_unallocated_columns_being_dealloced)
$__internal_2_$__cuda_sm10x_tcgen05_guardrail_trap_unallocated_columns_being_dealloced:
[----:B------:R-:W-:Y:S05]  /*93c0*/  BPT.TRAP 0x1 ;  /* 0x000000040000795c */ /* 0x000fea0000300000 */
[----:B------:R-:W-:-:S04]  /*93d0*/  HFMA2 R3, -RZ, RZ, 0, 0 ;  /* 0x00000000ff037431 */ /* 0x000fc800000001ff */
[----:B------:R-:W-:Y:S05]  /*93e0*/  RET.REL.NODEC R2 `(_ZN7cutlass13device_kernelINS_4gemm6kernel13GemmUniversalIN4cute5tupleIJiiiiEEENS1_10collective13CollectiveMmaINS1_35MainloopSm100TmaUmmaWarpSpecializedILi3ELi2ELi4ENS5_IJNS4_1CILi2EEESB_NSA_ILi1EEEEEEEENS5_IJNSA_ILi128EEENSA_ILi64EEESF_EEENS_10tfloat32_tENS5_IJlSC_lEEESI_SJ_NS4_8TiledMMAINS4_8MMA_AtomIJNS4_23SM100_MMA_TF32_2x1SM_SSISI_SI_fLi128ELi64ELNS4_4UMMA5MajorE0ELSO_0ELNSN_7ScaleInE0ELSP_0EEEEEENS4_6LayoutINS5_IJSC_SC_SC_EEENS5_IJNSA_ILi0EEESU_SU_EEEEENS5_IJNS4_10UnderscoreESX_SX_EEEEENS4_28SM100_TMA_2SM_LOAD_MULTICASTENS4_14ComposedLayoutINS4_7SwizzleILi3ELi4ELi3EEENS4_18smem_ptr_flag_bitsILi32EEENSS_INS5_IJNSA_ILi8EEENSA_ILi32EEEEEENS5_IJS17_SC_EEEEEEEvNS4_8identityENS4_18SM100_TMA_2SM_LOADES1B_vS1C_EENS_8epilogue10collective18CollectiveEpilogueINS1F_23Sm100TmaWarpSpecializedILi3ELi2ELi16ELb1ELb0EEEJNS5_IJSG_SG_SF_EEENS5_IJNSS_ISG_SC_EENSS_INS5_IJNSA_ILi16EEESB_EEENS5_IJSC_S17_EEEEEEEESI_SJ_SI_SJ_NS1F_6fusion15FusionCallbacksIS1J_NS1R_17LinearCombinationISI_fSI_fLNS_15FloatRoundStyleE2EEES1K_S1Q_JEEENS4_5SM1004TMEM4LOAD26SM100_TMEM_LOAD_32dp32b16xENS4_13SM90_TMA_LOADENS11_INS12_ILi2ELi4ELi3EEES15_NSS_INS5_IJS16_S1M_EEENS5_IJS1M_SC_EEEEEEENS4_39AutoVectorizingCopyWithAssumedAlignmentILi128EEENS4_14SM90_TMA_STOREES26_S28_S28_EEEvvEEEEvNT_6ParamsE) ;  /* 0xffffff6c02047950 */ /* 0x000fea0003c3ffff */
.L_x_175:
[----:B------:R-:W-:-:S00]  /*93f0*/  BRA `(.L_x_175) ;  /* 0xfffffffc00fc7947 */ /* 0x000fc0000383ffff */
[----:B------:R-:W-:-:S00]  /*9400*/  NOP ;  /* 0x0000000000007918 */ /* 0x000fc00000000000 */
[----:B------:R-:W-:-:S00]  /*9410*/  NOP ;  /* 0x0000000000007918 */ /* 0x000fc00000000000 */
[----:B------:R-:W-:-:S00]  /*9420*/  NOP ;  /* 0x0000000000007918 */ /* 0x000fc00000000000 */
[----:B------:R-:W-:-:S00]  /*9430*/  NOP ;  /* 0x0000000000007918 */ /* 0x000fc00000000000 */
[----:B------:R-:W-:-:S00]  /*9440*/  NOP ;  /* 0x0000000000007918 */ /* 0x000fc00000000000 */
[----:B------:R-:W-:-:S00]  /*9450*/  NOP ;  /* 0x0000000000007918 */ /* 0x000fc00000000000 */
[----:B------:R-:W-:-:S00]  /*9460*/  NOP ;  /* 0x0000000000007918 */ /* 0x000fc00000000000 */
[----:B------:R-:W-:-:S00]  /*9470*/  NOP ;  /* 0x0000000000007918 */ /* 0x000fc00000000000 */
.L_x_176:


//--------------------- .nv.global.init           --------------------------
	.section	.nv.global.init,"aw",@progbits
.nv.global.init:
	.type		$str$27,@object
	.size		$str$27,($str$28 - $str$27)
$str$27:
        /*0000*/ 	.byte	0x28, 0x61, 0x64, 0x64, 0x72, 0x65, 0x73, 0x73, 0x20, 0x26, 0x20, 0x6d, 0x61, 0x73, 0x6b, 0x29
        /*0010*/ 	.byte	0x20, 0x3d, 0x3d, 0x20, 0x30, 0x00
	.type		$str$28,@object
	.size		$str$28,($str$26 - $str$28)
$str$28:
        /*0016*/ 	.byte	0x2f, 0x74, 0x6d, 0x70, 0x2f, 0x63, 0x75, 0x74, 0x6c, 0x61, 0x73, 0x73, 0x5f, 0x73, 0x77, 0x65
        /*0026*/ 	.byte	0x65, 0x70, 0x5f, 0x73, 0x72, 0x63, 0x2f, 0x69, 0x6e, 0x63, 0x6c, 0x75, 0x64, 0x65, 0x2f, 0x63
        /*0036*/ 	.byte	0x75, 0x74, 0x65, 0x2f, 0x70, 0x6f, 0x69, 0x6e, 0x74, 0x65, 0x72, 0x5f, 0x66, 0x6c, 0x61, 0x67
        /*0046*/ 	.byte	0x67, 0x65, 0x64, 0x2e, 0x68, 0x70, 0x70, 0x00
	.type		$str$26,@object
	.size		$str$26,($str$25 - $str$26)
$str$26:
        /*004e*/ 	.byte	0x2f, 0x74, 0x6d, 0x70, 0x2f, 0x63, 0x75, 0x74, 0x6c, 0x61, 0x73, 0x73, 0x5f, 0x73, 0x77, 0x65
        /*005e*/ 	.byte	0x65, 0x70, 0x5f, 0x73, 0x72, 0x63, 0x2f, 0x69, 0x6e, 0x63, 0x6c, 0x75, 0x64, 0x65, 0x2f, 0x63
        /*006e*/ 	.byte	0x75, 0x74, 0x65, 0x2f, 0x61, 0x74, 0x6f, 0x6d, 0x2f, 0x63, 0x6f, 0x70, 0x79, 0x5f, 0x74, 0x72
        /*007e*/ 	.byte	0x61, 0x69, 0x74, 0x73, 0x5f, 0x73, 0x6d, 0x31, 0x30, 0x30, 0x2e, 0x68, 0x70, 0x70, 0x00
	.type		$str$25,@object
	.size		$str$25,(__unnamed_1 - $str$25)
$str$25:
        /*008d*/ 	.byte	0x28, 0x28, 0x75, 0x69, 0x6e, 0x74, 0x33, 0x32, 0x5f, 0x74, 0x28, 0x74, 0x68, 0x72, 0x65, 0x61
        /*009d*/ 	.byte	0x64, 0x49, 0x64, 0x78, 0x2e, 0x78, 0x29, 0x20, 0x2f, 0x20, 0x33, 0x32, 0x29, 0x20, 0x25, 0x20
        /*00ad*/ 	.byte	0x34, 0x29, 0x20, 0x3d, 0x3d, 0x20, 0x28, 0x28, 0x28, 0x74, 0x6d, 0x65, 0x6d, 0x5f, 0x61, 0x64
        /*00bd*/ 	.byte	0x64, 0x72, 0x20, 0x3e, 0x3e, 0x20, 0x31, 0x36, 0x29, 0x20, 0x2f, 0x20, 0x33, 0x32, 0x29, 0x20
        /*00cd*/ 	.byte	0x25, 0x20, 0x34, 0x29, 0x00
	.type		__unnamed_1,@object
	.size		__unnamed_1,(__unnamed_2 - __unnamed_1)
__unnamed_1:
        /*00d2*/ 	.byte	0x61, 0x75, 0x74, 0x6f, 0x20, 0x63, 0x75, 0x74, 0x65, 0x3a, 0x3a, 0x61, 0x73, 0x5f, 0x70, 0x6f
        /* <DEDUP_REMOVED lines=24> */
        /*0262*/ 	.byte	0x43, 0x3c, 0x32, 0x30, 0x34, 0x38, 0x3e, 0x3e, 0x3e, 0x3e, 0x5d, 0x00
	.type		__unnamed_2,@object
	.size		__unnamed_2,(.L_2 - __unnamed_2)
__unnamed_2:
        /* <DEDUP_REMOVED lines=42> */
        /*050e*/ 	.byte	0x3e, 0x5d, 0x00
.L_2:


//--------------------- .nv.shared._ZN7cutlass13device_kernelINS_4gemm6kernel13GemmUniversalIN4cute5tupleIJiiiiEEENS1_10collective13CollectiveMmaINS1_35MainloopSm100TmaUmmaWarpSpecializedILi3ELi2ELi4ENS5_IJNS4_1CILi2EEESB_NSA_ILi1EEEEEEEENS5_IJNSA_ILi128EEENSA_ILi64EEESF_EEENS_10tfloat32_tENS5_IJlSC_lEEESI_SJ_NS4_8TiledMMAINS4_8MMA_AtomIJNS4_23SM100_MMA_TF32_2x1SM_SSISI_SI_fLi128ELi64ELNS4_4UMMA5MajorE0ELSO_0ELNSN_7ScaleInE0ELSP_0EEEEEENS4_6LayoutINS5_IJSC_SC_SC_EEENS5_IJNSA_ILi0EEESU_SU_EEEEENS5_IJNS4_10UnderscoreESX_SX_EEEEENS4_28SM100_TMA_2SM_LOAD_MULTICASTENS4_14ComposedLayoutINS4_7SwizzleILi3ELi4ELi3EEENS4_18smem_ptr_flag_bitsILi32EEENSS_INS5_IJNSA_ILi8EEENSA_ILi32EEEEEENS5_IJS17_SC_EEEEEEEvNS4_8identityENS4_18SM100_TMA_2SM_LOADES1B_vS1C_EENS_8epilogue10collective18CollectiveEpilogueINS1F_23Sm100TmaWarpSpecializedILi3ELi2ELi16ELb1ELb0EEEJNS5_IJSG_SG_SF_EEENS5_IJNSS_ISG_SC_EENSS_INS5_IJNSA_ILi16EEESB_EEENS5_IJSC_S17_EEEEEEEESI_SJ_SI_SJ_NS1F_6fusion15FusionCallbacksIS1J_NS1R_17LinearCombinationISI_fSI_fLNS_15FloatRoundStyleE2EEES1K_S1Q_JEEENS4_5SM1004TMEM4LOAD26SM100_TMEM_LOAD_32dp32b16xENS4_13SM90_TMA_LOADENS11_INS12_ILi2ELi4ELi3EEES15_NSS_INS5_IJS16_S1M_EEENS5_IJS1M_SC_EEEEEEENS4_39AutoVectorizingCopyWithAssumedAlignmentILi128EEENS4_14SM90_TMA_STOREES26_S28_S28_EEEvvEEEEvNT_6ParamsE --------------------------
	.section	.nv.shared._ZN7cutlass13device_kernelINS_4gemm6kernel13GemmUniversalIN4cute5tupleIJiiiiEEENS1_10collective13CollectiveMmaINS1_35MainloopSm100TmaUmmaWarpSpecializedILi3ELi2ELi4ENS5_IJNS4_1CILi2EEESB_NSA_ILi1EEEEEEEENS5_IJNSA_ILi128EEENSA_ILi64EEESF_EEENS_10tfloat32_tENS5_IJlSC_lEEESI_SJ_NS4_8TiledMMAINS4_8MMA_AtomIJNS4_23SM100_MMA_TF32_2x1SM_SSISI_SI_fLi128ELi64ELNS4_4UMMA5MajorE0ELSO_0ELNSN_7ScaleInE0ELSP_0EEEEEENS4_6LayoutINS5_IJSC_SC_SC_EEENS5_IJNSA_ILi0EEESU_SU_EEEEENS5_IJNS4_10UnderscoreESX_SX_EEEEENS4_28SM100_TMA_2SM_LOAD_MULTICASTENS4_14ComposedLayoutINS4_7SwizzleILi3ELi4ELi3EEENS4_18smem_ptr_flag_bitsILi32EEENSS_INS5_IJNSA_ILi8EEENSA_ILi32EEEEEENS5_IJS17_SC_EEEEEEEvNS4_8identityENS4_18SM100_TMA_2SM_LOADES1B_vS1C_EENS_8epilogue10collective18CollectiveEpilogueINS1F_23Sm100TmaWarpSpecializedILi3ELi2ELi16ELb1ELb0EEEJNS5_IJSG_SG_SF_EEENS5_IJNSS_ISG_SC_EENSS_INS5_IJNSA_ILi16EEESB_EEENS5_IJSC_S17_EEEEEEEESI_SJ_SI_SJ_NS1F_6fusion15FusionCallbacksIS1J_NS1R_17LinearCombinationISI_fSI_fLNS_15FloatRoundStyleE2EEES1K_S1Q_JEEENS4_5SM1004TMEM4LOAD26SM100_TMEM_LOAD_32dp32b16xENS4_13SM90_TMA_LOADENS11_INS12_ILi2ELi4ELi3EEES15_NSS_INS5_IJS16_S1M_EEENS5_IJS1M_SC_EEEEEEENS4_39AutoVectorizingCopyWithAssumedAlignmentILi128EEENS4_14SM90_TMA_STOREES26_S28_S28_EEEvvEEEEvNT_6ParamsE,"aw",@nobits
	.sectionflags	@""
	.align	16
	.zero		1024


//--------------------- .nv.shared.reserved.0     --------------------------
	.section	.nv.shared.reserved.0,"aw",@nobits
	.weak		__nv_reservedSMEM_offset_0_alias
	.size		__nv_reservedSMEM_offset_0_alias, 0, 64
	.other		__nv_reservedSMEM_offset_0_alias,@"STO_CUDA_RESERVED_SHARED STV_DEFAULT"
__nv_reservedSMEM_offset_0_alias:
	.zero		0
.nv.shared.reserved.0:
	.zero		64
	.weak		__nv_reservedSMEM_tcgen05_partition
	.type		__nv_reservedSMEM_tcgen05_partition,@object
	.size		__nv_reservedSMEM_tcgen05_partition,(.L_0 - __nv_reservedSMEM_tcgen05_partition)
__nv_reservedSMEM_tcgen05_partition:
	.zero		32
.L_0:


//--------------------- .nv.global                --------------------------
	.section	.nv.global,"aw",@nobits
.nv.global:
	.type		_ZN40_INTERNAL_e87f7909_4_k_cu_3886daca_102824cute1_E,@object
	.size		_ZN40_INTERNAL_e87f7909_4_k_cu_3886daca_102824cute1_E,(_ZN40_INTERNAL_e87f7909_4_k_cu_3886daca_102824cuda3std3__45__cpo6cbeginE - _ZN40_INTERNAL_e87f7909_4_k_cu_3886daca_102824cute1_E)
_ZN40_INTERNAL_e87f7909_4_k_cu_3886daca_102824cute1_E:
	.zero		1
	.type		_ZN40_INTERNAL_e87f7909_4_k_cu_3886daca_102824cuda3std3__45__cpo6cbeginE,@object
	.size		_ZN40_INTERNAL_e87f7909_4_k_cu_3886daca_102824cuda3std3__45__cpo6cbeginE,(_ZN40_INTERNAL_e87f7909_4_k_cu_3886daca_102824cuda3std3__48in_placeE - _ZN40_INTERNAL_e87f7909_4_k_cu_3886daca_102824cuda3std3__45__cpo6cbeginE)
_ZN40_INTERNAL_e87f7909_4_k_cu_3886daca_102824cuda3std3__45__cpo6cbeginE:
	.zero		1
	.type		_ZN40_INTERNAL_e87f7909_4_k_cu_3886daca_102824cuda3std3__48in_placeE,@object
	.size		_ZN40_INTERNAL_e87f7909_4_k_cu_3886daca_102824cuda3std3__48in_placeE,(_ZN40_INTERNAL_e87f7909_4_k_cu_3886daca_102824cuda3std6ranges3__45__cpo9iter_moveE - _ZN40_INTERNAL_e87f7909_4_k_cu_3886daca_102824cuda3std3__48in_placeE)
_ZN40_INTERNAL_e87f7909_4_k_cu_3886daca_102824cuda3std3__48in_placeE:
	.zero		1
	.type		_ZN40_INTERNAL_e87f7909_4_k_cu_3886daca_102824cuda3std6ranges3__45__cpo9iter_moveE,@object
	.size		_ZN40_INTERNAL_e87f7909_4_k_cu_3886daca_102824cuda3std6ranges3__45__cpo9iter_moveE,(_ZN40_INTERNAL_e87f7909_4_k_cu_3886daca_102824cuda3std3__45__cpo5beginE - _ZN40_INTERNAL_e87f7909_4_k_cu_3886daca_102824cuda3std6ranges3__45__cpo9iter_moveE)
_ZN40_INTERNAL_e87f7909_4_k_cu_3886daca_102824cuda3std6ranges3__45__cpo9iter_moveE:
	.zero		1
	.type		_ZN40_INTERNAL_e87f7909_4_k_cu_3886daca_102824cuda3std3__45__cpo5beginE,@object
	.size		_ZN40_INTERNAL_e87f7909_4_k_cu_3886daca_102824cuda3std3__45__cpo5beginE,(_ZN40_INTERNAL_e87f7909_4_k_cu_3886daca_102824cuda3std3__442_GLOBAL__N__e87f7909_4_k_cu_3886daca_102826ignoreE - _ZN40_INTERNAL_e87f7909_4_k_cu_3886daca_102824cuda3std3__45__cpo5beginE)
_ZN40_INTERNAL_e87f7909_4_k_cu_3886daca_102824cuda3std3__45__cpo5beginE:
	.zero		1
	.type		_ZN40_INTERNAL_e87f7909_4_k_cu_3886daca_102824cuda3std3__442_GLOBAL__N__e87f7909_4_k_cu_3886daca_102826ignoreE,@object
	.size		_ZN40_INTERNAL_e87f7909_4_k_cu_3886daca_102824cuda3std3__442_GLOBAL__N__e87f7909_4_k_cu_3886daca_102826ignoreE,(_ZN40_INTERNAL_e87f7909_4_k_cu_3886daca_102824cute7productE - _ZN40_INTERNAL_e87f7909_4_k_cu_3886daca_102824cuda3std3__442_GLOBAL__N__e87f7909_4_k_cu_3886daca_102826ignoreE)
_ZN40_INTERNAL_e87f7909_4_k_cu_3886daca_102824cuda3std3__442_GLOBAL__N__e87f7909_4_k_cu_3886daca_102826ignoreE:
	.zero		1
	.type		_ZN40_INTERNAL_e87f7909_4_k_cu_3886daca_102824cute7productE,@object
	.size		_ZN40_INTERNAL_e87f7909_4_k_cu_3886daca_102824cute7productE,(_ZN40_INTERNAL_e87f7909_4_k_cu_3886daca_102824cuda3std3__45__cpo3endE - _ZN40_INTERNAL_e87f7909_4_k_cu_3886daca_102824cute7productE)
_ZN40_INTERNAL_e87f7909_4_k_cu_3886daca_102824cute7productE:
	.zero		1
	.type		_ZN40_INTERNAL_e87f7909_4_k_cu_3886daca_102824cuda3std3__45__cpo3endE,@object
	.size		_ZN40_INTERNAL_e87f7909_4_k_cu_3886daca_102824cuda3std3__45__cpo3endE,(_ZN40_INTERNAL_e87f7909_4_k_cu_3886daca_102824cuda3std3__419piecewise_constructE - _ZN40_INTERNAL_e87f7909_4_k_cu_3886daca_102824cuda3std3__45__cpo3endE)
_ZN40_INTERNAL_e87f7909_4_k_cu_3886daca_102824cuda3std3__45__cpo3endE:
	.zero		1
	.type		_ZN40_INTERNAL_e87f7909_4_k_cu_3886daca_102824cuda3std3__419piecewise_constructE,@object
	.size		_ZN40_INTERNAL_e87f7909_4_k_cu_3886daca_102824cuda3std3__419piecewise_constructE,(_ZN40_INTERNAL_e87f7909_4_k_cu_3886daca_102824cuda3std3__45__cpo4cendE - _ZN40_INTERNAL_e87f7909_4_k_cu_3886daca_102824cuda3std3__419piecewise_constructE)
_ZN40_INTERNAL_e87f7909_4_k_cu_3886daca_102824cuda3std3__419piecewise_constructE:
	.zero		1
	.type		_ZN40_INTERNAL_e87f7909_4_k_cu_3886daca_102824cuda3std3__45__cpo4cendE,@object
	.size		_ZN40_INTERNAL_e87f7909_4_k_cu_3886daca_102824cuda3std3__45__cpo4cendE,(_ZN40_INTERNAL_e87f7909_4_k_cu_3886daca_102824cuda3std6ranges3__45__cpo4swapE - _ZN40_INTERNAL_e87f7909_4_k_cu_3886daca_102824cuda3std3__45__cpo4cendE)
_ZN40_INTERNAL_e87f7909_4_k_cu_3886daca_102824cuda3std3__45__cpo4cendE:
	.zero		1
	.type		_ZN40_INTERNAL_e87f7909_4_k_cu_3886daca_102824cuda3std6ranges3__45__cpo4swapE,@object
	.size		_ZN40_INTERNAL_e87f7909_4_k_cu_3886daca_102824cuda3std6ranges3__45__cpo4swapE,(.L_10 - _ZN40_INTERNAL_e87f7909_4_k_cu_3886daca_102824cuda3std6ranges3__45__cpo4swapE)
_ZN40_INTERNAL_e87f7909_4_k_cu_3886daca_102824cuda3std6ranges3__45__cpo4swapE:
	.zero		1
.L_10:


//--------------------- .nv.constant0._ZN7cutlass13device_kernelINS_4gemm6kernel13GemmUniversalIN4cute5tupleIJiiiiEEENS1_10collective13CollectiveMmaINS1_35MainloopSm100TmaUmmaWarpSpecializedILi3ELi2ELi4ENS5_IJNS4_1CILi2EEESB_NSA_ILi1EEEEEEEENS5_IJNSA_ILi128EEENSA_ILi64EEESF_EEENS_10tfloat32_tENS5_IJlSC_lEEESI_SJ_NS4_8TiledMMAINS4_8MMA_AtomIJNS4_23SM100_MMA_TF32_2x1SM_SSISI_SI_fLi128ELi64ELNS4_4UMMA5MajorE0ELSO_0ELNSN_7ScaleInE0ELSP_0EEEEEENS4_6LayoutINS5_IJSC_SC_SC_EEENS5_IJNSA_ILi0EEESU_SU_EEEEENS5_IJNS4_10UnderscoreESX_SX_EEEEENS4_28SM100_TMA_2SM_LOAD_MULTICASTENS4_14ComposedLayoutINS4_7SwizzleILi3ELi4ELi3EEENS4_18smem_ptr_flag_bitsILi32EEENSS_INS5_IJNSA_ILi8EEENSA_ILi32EEEEEENS5_IJS17_SC_EEEEEEEvNS4_8identityENS4_18SM100_TMA_2SM_LOADES1B_vS1C_EENS_8epilogue10collective18CollectiveEpilogueINS1F_23Sm100TmaWarpSpecializedILi3ELi2ELi16ELb1ELb0EEEJNS5_IJSG_SG_SF_EEENS5_IJNSS_ISG_SC_EENSS_INS5_IJNSA_ILi16EEESB_EEENS5_IJSC_S17_EEEEEEEESI_SJ_SI_SJ_NS1F_6fusion15FusionCallbacksIS1J_NS1R_17LinearCombinationISI_fSI_fLNS_15FloatRoundStyleE2EEES1K_S1Q_JEEENS4_5SM1004TMEM4LOAD26SM100_TMEM_LOAD_32dp32b16xENS4_13SM90_TMA_LOADENS11_INS12_ILi2ELi4ELi3EEES15_NSS_INS5_IJS16_S1M_EEENS5_IJS1M_SC_EEEEEEENS4_39AutoVectorizingCopyWithAssumedAlignmentILi128EEENS4_14SM90_TMA_STOREES26_S28_S28_EEEvvEEEEvNT_6ParamsE --------------------------
	.section	.nv.constant0._ZN7cutlass13device_kernelINS_4gemm6kernel13GemmUniversalIN4cute5tupleIJiiiiEEENS1_10collective13CollectiveMmaINS1_35MainloopSm100TmaUmmaWarpSpecializedILi3ELi2ELi4ENS5_IJNS4_1CILi2EEESB_NSA_ILi1EEEEEEEENS5_IJNSA_ILi128EEENSA_ILi64EEESF_EEENS_10tfloat32_tENS5_IJlSC_lEEESI_SJ_NS4_8TiledMMAINS4_8MMA_AtomIJNS4_23SM100_MMA_TF32_2x1SM_SSISI_SI_fLi128ELi64ELNS4_4UMMA5MajorE0ELSO_0ELNSN_7ScaleInE0ELSP_0EEEEEENS4_6LayoutINS5_IJSC_SC_SC_EEENS5_IJNSA_ILi0EEESU_SU_EEEEENS5_IJNS4_10UnderscoreESX_SX_EEEEENS4_28SM100_TMA_2SM_LOAD_MULTICASTENS4_14ComposedLayoutINS4_7SwizzleILi3ELi4ELi3EEENS4_18smem_ptr_flag_bitsILi32EEENSS_INS5_IJNSA_ILi8EEENSA_ILi32EEEEEENS5_IJS17_SC_EEEEEEEvNS4_8identityENS4_18SM100_TMA_2SM_LOADES1B_vS1C_EENS_8epilogue10collective18CollectiveEpilogueINS1F_23Sm100TmaWarpSpecializedILi3ELi2ELi16ELb1ELb0EEEJNS5_IJSG_SG_SF_EEENS5_IJNSS_ISG_SC_EENSS_INS5_IJNSA_ILi16EEESB_EEENS5_IJSC_S17_EEEEEEEESI_SJ_SI_SJ_NS1F_6fusion15FusionCallbacksIS1J_NS1R_17LinearCombinationISI_fSI_fLNS_15FloatRoundStyleE2EEES1K_S1Q_JEEENS4_5SM1004TMEM4LOAD26SM100_TMEM_LOAD_32dp32b16xENS4_13SM90_TMA_LOADENS11_INS12_ILi2ELi4ELi3EEES15_NSS_INS5_IJS16_S1M_EEENS5_IJS1M_SC_EEEEEEENS4_39AutoVectorizingCopyWithAssumedAlignmentILi128EEENS4_14SM90_TMA_STOREES26_S28_S28_EEEvvEEEEvNT_6ParamsE,"a",@progbits
	.sectionflags	@""
	.align	4
.nv.constant0._ZN7cutlass13device_kernelINS_4gemm6kernel13GemmUniversalIN4cute5tupleIJiiiiEEENS1_10collective13CollectiveMmaINS1_35MainloopSm100TmaUmmaWarpSpecializedILi3ELi2ELi4ENS5_IJNS4_1CILi2EEESB_NSA_ILi1EEEEEEEENS5_IJNSA_ILi128EEENSA_ILi64EEESF_EEENS_10tfloat32_tENS5_IJlSC_lEEESI_SJ_NS4_8TiledMMAINS4_8MMA_AtomIJNS4_23SM100_MMA_TF32_2x1SM_SSISI_SI_fLi128ELi64ELNS4_4UMMA5MajorE0ELSO_0ELNSN_7ScaleInE0ELSP_0EEEEEENS4_6LayoutINS5_IJSC_SC_SC_EEENS5_IJNSA_ILi0EEESU_SU_EEEEENS5_IJNS4_10UnderscoreESX_SX_EEEEENS4_28SM100_TMA_2SM_LOAD_MULTICASTENS4_14ComposedLayoutINS4_7SwizzleILi3ELi4ELi3EEENS4_18smem_ptr_flag_bitsILi32EEENSS_INS5_IJNSA_ILi8EEENSA_ILi32EEEEEENS5_IJS17_SC_EEEEEEEvNS4_8identityENS4_18SM100_TMA_2SM_LOADES1B_vS1C_EENS_8epilogue10collective18CollectiveEpilogueINS1F_23Sm100TmaWarpSpecializedILi3ELi2ELi16ELb1ELb0EEEJNS5_IJSG_SG_SF_EEENS5_IJNSS_ISG_SC_EENSS_INS5_IJNSA_ILi16EEESB_EEENS5_IJSC_S17_EEEEEEEESI_SJ_SI_SJ_NS1F_6fusion15FusionCallbacksIS1J_NS1R_17LinearCombinationISI_fSI_fLNS_15FloatRoundStyleE2EEES1K_S1Q_JEEENS4_5SM1004TMEM4LOAD26SM100_TMEM_LOAD_32dp32b16xENS4_13SM90_TMA_LOADENS11_INS12_ILi2ELi4ELi3EEES15_NSS_INS5_IJS16_S1M_EEENS5_IJS1M_SC_EEEEEEENS4_39AutoVectorizingCopyWithAssumedAlignmentILi128EEENS4_14SM90_TMA_STOREES26_S28_S28_EEEvvEEEEvNT_6ParamsE:
	.zero		2944


//--------------------- SYMBOLS --------------------------

	.type		.nv.reservedSmem.offset0,@object
	.size		.nv.reservedSmem.offset0,0x4
	.type		.nv.reservedSmem.cap,@object
	.size		.nv.reservedSmem.cap,0x4
	.type		__assertfail,@function
